//
// Generated by NVIDIA NVVM Compiler
//
// Compiler Build ID: CL-36424714
// Cuda compilation tools, release 13.0, V13.0.88
// Based on NVVM 20.0.0
//

.version 9.0
.target sm_100
.address_size 64

	// .globl	_Z14tonemap_kernelPjPKfiif
.func  (.param .b64 func_retval0) __internal_accurate_pow
(
	.param .b64 __internal_accurate_pow_param_0
)
;

.visible .entry _Z14tonemap_kernelPjPKfiif(
	.param .u64 .ptr .align 1 _Z14tonemap_kernelPjPKfiif_param_0,
	.param .u64 .ptr .align 1 _Z14tonemap_kernelPjPKfiif_param_1,
	.param .u32 _Z14tonemap_kernelPjPKfiif_param_2,
	.param .u32 _Z14tonemap_kernelPjPKfiif_param_3,
	.param .f32 _Z14tonemap_kernelPjPKfiif_param_4
)
{
	.reg .pred 	%p<41>;
	.reg .b32 	%r<66>;
	.reg .b32 	%f<20>;
	.reg .b64 	%rd<9>;
	.reg .b64 	%fd<77>;

	ld.param.u64 	%rd1, [_Z14tonemap_kernelPjPKfiif_param_0];
	ld.param.u64 	%rd2, [_Z14tonemap_kernelPjPKfiif_param_1];
	ld.param.u32 	%r12, [_Z14tonemap_kernelPjPKfiif_param_2];
	ld.param.u32 	%r13, [_Z14tonemap_kernelPjPKfiif_param_3];
	ld.param.f32 	%f8, [_Z14tonemap_kernelPjPKfiif_param_4];
	mov.u32 	%r14, %ctaid.x;
	mov.u32 	%r15, %ntid.x;
	mov.u32 	%r16, %tid.x;
	mad.lo.s32 	%r17, %r14, %r15, %r16;
	shl.b32 	%r1, %r17, 2;
	mov.u32 	%r19, %ctaid.y;
	mov.u32 	%r20, %ntid.y;
	mov.u32 	%r21, %tid.y;
	mad.lo.s32 	%r2, %r19, %r20, %r21;
	setp.ge.s32 	%p2, %r2, %r13;
	shl.b32 	%r22, %r12, 2;
	add.s32 	%r23, %r22, -4;
	setp.gt.s32 	%p3, %r1, %r23;
	or.pred  	%p4, %p2, %p3;
	@%p4 bra 	$L__BB0_35;
	cvta.to.global.u64 	%rd3, %rd2;
	mul.lo.s32 	%r3, %r12, %r2;
	shl.b32 	%r24, %r3, 2;
	add.s32 	%r25, %r24, %r1;
	mul.wide.s32 	%rd4, %r25, 4;
	add.s64 	%rd5, %rd3, %rd4;
	ld.global.f32 	%f9, [%rd5];
	mul.f32 	%f10, %f8, %f9;
	ld.global.f32 	%f11, [%rd5+4];
	mul.f32 	%f1, %f8, %f11;
	ld.global.f32 	%f12, [%rd5+8];
	mul.f32 	%f2, %f8, %f12;
	mov.f64 	%fd31, 0d3FDAAAAAAAAAAAAB;
	{
	.reg .b32 %temp; 
	mov.b64 	{%temp, %r4}, %fd31;
	}
	and.b32  	%r5, %r4, 2146435072;
	setp.eq.s32 	%p5, %r5, 1127219200;
	setp.lt.s32 	%p6, %r4, 0;
	selp.b32 	%r6, 0, 2146435072, %p6;
	and.b32  	%r26, %r4, 2147483647;
	setp.ne.s32 	%p7, %r26, 1071644672;
	and.pred  	%p1, %p5, %p7;
	or.b32  	%r7, %r6, -2147483648;
	cvt.f64.f32 	%fd32, %f10;
	fma.rn.f64 	%fd33, %fd32, 0d3FECEA4A8C154C98, 0d3F926E978D4FDF3B;
	mul.f64 	%fd34, %fd33, %fd32;
	fma.rn.f64 	%fd35, %fd32, 0d3FEBFE5C91D14E3C, 0d3FD6A7EF9DB22D0E;
	fma.rn.f64 	%fd36, %fd35, %fd32, 0d3FC1EB851EB851EC;
	div.rn.f64 	%fd37, %fd34, %fd36;
	cvt.rn.f32.f64 	%f3, %fd37;
	cvt.f64.f32 	%fd1, %f3;
	setp.gtu.f64 	%p8, %fd1, 0d3F69A5C37387B719;
	@%p8 bra 	$L__BB0_3;
	mul.f64 	%fd70, %fd1, 0d4029D70A3D70A3D7;
	bra.uni 	$L__BB0_12;
$L__BB0_3:
	{
	.reg .b32 %temp; 
	mov.b64 	{%temp, %r8}, %fd1;
	}
	setp.neu.f32 	%p9, %f3, 0f00000000;
	@%p9 bra 	$L__BB0_5;
	setp.lt.s32 	%p11, %r4, 0;
	setp.eq.s32 	%p12, %r5, 1127219200;
	selp.b32 	%r27, %r8, 0, %p12;
	or.b32  	%r28, %r27, 2146435072;
	selp.b32 	%r29, %r28, %r27, %p11;
	mov.b32 	%r30, 0;
	mov.b64 	%fd69, {%r30, %r29};
	bra.uni 	$L__BB0_6;
$L__BB0_5:
	abs.f64 	%fd38, %fd1;
	{ // callseq 0, 0
	.param .b64 param0;
	st.param.f64 	[param0], %fd38;
	.param .b64 retval0;
	call.uni (retval0), 
	__internal_accurate_pow, 
	(
	param0
	);
	ld.param.f64 	%fd39, [retval0];
	} // callseq 0
	setp.lt.s32 	%p10, %r8, 0;
	selp.f64 	%fd69, 0dFFF8000000000000, %fd39, %p10;
$L__BB0_6:
	add.f64 	%fd41, %fd1, 0d3FDAAAAAAAAAAAAB;
	{
	.reg .b32 %temp; 
	mov.b64 	{%temp, %r31}, %fd41;
	}
	and.b32  	%r32, %r31, 2146435072;
	setp.ne.s32 	%p13, %r32, 2146435072;
	@%p13 bra 	$L__BB0_11;
	setp.num.f32 	%p14, %f3, %f3;
	@%p14 bra 	$L__BB0_9;
	mov.f64 	%fd42, 0d3FDAAAAAAAAAAAAB;
	add.rn.f64 	%fd69, %fd1, %fd42;
	bra.uni 	$L__BB0_11;
$L__BB0_9:
	setp.neu.f32 	%p15, %f3, 0f7F800000;
	@%p15 bra 	$L__BB0_11;
	setp.lt.s32 	%p16, %r8, 0;
	selp.b32 	%r33, %r7, %r6, %p1;
	selp.b32 	%r34, %r33, %r6, %p16;
	mov.b32 	%r35, 0;
	mov.b64 	%fd69, {%r35, %r34};
$L__BB0_11:
	setp.eq.f32 	%p17, %f3, 0f3F800000;
	fma.rn.f64 	%fd43, %fd69, 0d3FF0E147AE147AE1, 0dBFAC28F5C28F5C29;
	selp.f64 	%fd70, 0d3FEFFFFFFFFFFFFF, %fd43, %p17;
$L__BB0_12:
	cvt.rn.f32.f64 	%f13, %fd70;
	setp.gt.f32 	%p18, %f13, 0f3F800000;
	mul.f32 	%f14, %f13, 0f437F0000;
	selp.f32 	%f4, 0f437F0000, %f14, %p18;
	cvt.f64.f32 	%fd44, %f1;
	fma.rn.f64 	%fd45, %fd44, 0d3FECEA4A8C154C98, 0d3F926E978D4FDF3B;
	mul.f64 	%fd46, %fd45, %fd44;
	fma.rn.f64 	%fd47, %fd44, 0d3FEBFE5C91D14E3C, 0d3FD6A7EF9DB22D0E;
	fma.rn.f64 	%fd48, %fd47, %fd44, 0d3FC1EB851EB851EC;
	div.rn.f64 	%fd49, %fd46, %fd48;
	cvt.rn.f32.f64 	%f5, %fd49;
	cvt.f64.f32 	%fd11, %f5;
	setp.gtu.f64 	%p19, %fd11, 0d3F69A5C37387B719;
	@%p19 bra 	$L__BB0_14;
	mul.f64 	%fd73, %fd11, 0d4029D70A3D70A3D7;
	bra.uni 	$L__BB0_23;
$L__BB0_14:
	{
	.reg .b32 %temp; 
	mov.b64 	{%temp, %r9}, %fd11;
	}
	setp.eq.f32 	%p20, %f5, 0f00000000;
	@%p20 bra 	$L__BB0_16;
	abs.f64 	%fd50, %fd11;
	{ // callseq 1, 0
	.param .b64 param0;
	st.param.f64 	[param0], %fd50;
	.param .b64 retval0;
	call.uni (retval0), 
	__internal_accurate_pow, 
	(
	param0
	);
	ld.param.f64 	%fd51, [retval0];
	} // callseq 1
	setp.lt.s32 	%p21, %r9, 0;
	selp.f64 	%fd72, 0dFFF8000000000000, %fd51, %p21;
	bra.uni 	$L__BB0_17;
$L__BB0_16:
	setp.lt.s32 	%p22, %r4, 0;
	setp.eq.s32 	%p23, %r5, 1127219200;
	selp.b32 	%r36, %r9, 0, %p23;
	or.b32  	%r37, %r36, 2146435072;
	selp.b32 	%r38, %r37, %r36, %p22;
	mov.b32 	%r39, 0;
	mov.b64 	%fd72, {%r39, %r38};
$L__BB0_17:
	add.f64 	%fd53, %fd11, 0d3FDAAAAAAAAAAAAB;
	{
	.reg .b32 %temp; 
	mov.b64 	{%temp, %r40}, %fd53;
	}
	and.b32  	%r41, %r40, 2146435072;
	setp.ne.s32 	%p24, %r41, 2146435072;
	@%p24 bra 	$L__BB0_22;
	setp.nan.f32 	%p25, %f5, %f5;
	@%p25 bra 	$L__BB0_21;
	setp.neu.f32 	%p26, %f5, 0f7F800000;
	@%p26 bra 	$L__BB0_22;
	setp.lt.s32 	%p27, %r9, 0;
	selp.b32 	%r42, %r7, %r6, %p1;
	selp.b32 	%r43, %r42, %r6, %p27;
	mov.b32 	%r44, 0;
	mov.b64 	%fd72, {%r44, %r43};
	bra.uni 	$L__BB0_22;
$L__BB0_21:
	mov.f64 	%fd54, 0d3FDAAAAAAAAAAAAB;
	add.rn.f64 	%fd72, %fd11, %fd54;
$L__BB0_22:
	setp.eq.f32 	%p28, %f5, 0f3F800000;
	fma.rn.f64 	%fd55, %fd72, 0d3FF0E147AE147AE1, 0dBFAC28F5C28F5C29;
	selp.f64 	%fd73, 0d3FEFFFFFFFFFFFFF, %fd55, %p28;
$L__BB0_23:
	cvt.rn.f32.f64 	%f15, %fd73;
	setp.gt.f32 	%p29, %f15, 0f3F800000;
	mul.f32 	%f16, %f15, 0f437F0000;
	selp.f32 	%f6, 0f437F0000, %f16, %p29;
	cvt.f64.f32 	%fd56, %f2;
	fma.rn.f64 	%fd57, %fd56, 0d3FECEA4A8C154C98, 0d3F926E978D4FDF3B;
	mul.f64 	%fd58, %fd57, %fd56;
	fma.rn.f64 	%fd59, %fd56, 0d3FEBFE5C91D14E3C, 0d3FD6A7EF9DB22D0E;
	fma.rn.f64 	%fd60, %fd59, %fd56, 0d3FC1EB851EB851EC;
	div.rn.f64 	%fd61, %fd58, %fd60;
	cvt.rn.f32.f64 	%f7, %fd61;
	cvt.f64.f32 	%fd21, %f7;
	setp.gtu.f64 	%p30, %fd21, 0d3F69A5C37387B719;
	@%p30 bra 	$L__BB0_25;
	mul.f64 	%fd76, %fd21, 0d4029D70A3D70A3D7;
	bra.uni 	$L__BB0_34;
$L__BB0_25:
	{
	.reg .b32 %temp; 
	mov.b64 	{%temp, %r10}, %fd21;
	}
	setp.eq.f32 	%p31, %f7, 0f00000000;
	@%p31 bra 	$L__BB0_27;
	abs.f64 	%fd62, %fd21;
	{ // callseq 2, 0
	.param .b64 param0;
	st.param.f64 	[param0], %fd62;
	.param .b64 retval0;
	call.uni (retval0), 
	__internal_accurate_pow, 
	(
	param0
	);
	ld.param.f64 	%fd63, [retval0];
	} // callseq 2
	setp.lt.s32 	%p32, %r10, 0;
	selp.f64 	%fd75, 0dFFF8000000000000, %fd63, %p32;
	bra.uni 	$L__BB0_28;
$L__BB0_27:
	setp.lt.s32 	%p33, %r4, 0;
	setp.eq.s32 	%p34, %r5, 1127219200;
	selp.b32 	%r45, %r10, 0, %p34;
	or.b32  	%r46, %r45, 2146435072;
	selp.b32 	%r47, %r46, %r45, %p33;
	mov.b32 	%r48, 0;
	mov.b64 	%fd75, {%r48, %r47};
$L__BB0_28:
	add.f64 	%fd65, %fd21, 0d3FDAAAAAAAAAAAAB;
	{
	.reg .b32 %temp; 
	mov.b64 	{%temp, %r49}, %fd65;
	}
	and.b32  	%r50, %r49, 2146435072;
	setp.ne.s32 	%p35, %r50, 2146435072;
	@%p35 bra 	$L__BB0_33;
	setp.nan.f32 	%p36, %f7, %f7;
	@%p36 bra 	$L__BB0_32;
	setp.neu.f32 	%p37, %f7, 0f7F800000;
	@%p37 bra 	$L__BB0_33;
	setp.lt.s32 	%p38, %r10, 0;
	selp.b32 	%r51, %r7, %r6, %p1;
	selp.b32 	%r52, %r51, %r6, %p38;
	mov.b32 	%r53, 0;
	mov.b64 	%fd75, {%r53, %r52};
	bra.uni 	$L__BB0_33;
$L__BB0_32:
	mov.f64 	%fd66, 0d3FDAAAAAAAAAAAAB;
	add.rn.f64 	%fd75, %fd21, %fd66;
$L__BB0_33:
	setp.eq.f32 	%p39, %f7, 0f3F800000;
	fma.rn.f64 	%fd67, %fd75, 0d3FF0E147AE147AE1, 0dBFAC28F5C28F5C29;
	selp.f64 	%fd76, 0d3FEFFFFFFFFFFFFF, %fd67, %p39;
$L__BB0_34:
	cvt.rn.f32.f64 	%f17, %fd76;
	setp.gt.f32 	%p40, %f17, 0f3F800000;
	mul.f32 	%f18, %f17, 0f437F0000;
	selp.f32 	%f19, 0f437F0000, %f18, %p40;
	cvt.rzi.u32.f32 	%r54, %f19;
	shr.s32 	%r55, %r1, 2;
	add.s32 	%r56, %r3, %r55;
	cvta.to.global.u64 	%rd6, %rd1;
	mul.wide.s32 	%rd7, %r56, 4;
	add.s64 	%rd8, %rd6, %rd7;
	shl.b32 	%r57, %r54, 16;
	and.b32  	%r58, %r57, 16711680;
	cvt.rzi.u32.f32 	%r59, %f6;
	shl.b32 	%r60, %r59, 8;
	and.b32  	%r61, %r60, 65280;
	or.b32  	%r62, %r61, %r58;
	cvt.rzi.u32.f32 	%r63, %f4;
	and.b32  	%r64, %r63, 255;
	or.b32  	%r65, %r62, %r64;
	st.global.u32 	[%rd8], %r65;
$L__BB0_35:
	ret;

}
.func  (.param .b64 func_retval0) __internal_accurate_pow(
	.param .b64 __internal_accurate_pow_param_0
)
{
	.reg .pred 	%p<8>;
	.reg .b32 	%r<49>;
	.reg .b32 	%f<3>;
	.reg .b64 	%fd<109>;

	ld.param.f64 	%fd10, [__internal_accurate_pow_param_0];
	{
	.reg .b32 %temp; 
	mov.b64 	{%temp, %r46}, %fd10;
	}
	{
	.reg .b32 %temp; 
	mov.b64 	{%r45, %temp}, %fd10;
	}
	shr.u32 	%r47, %r46, 20;
	setp.gt.u32 	%p1, %r46, 1048575;
	@%p1 bra 	$L__BB1_2;
	mul.f64 	%fd11, %fd10, 0d4350000000000000;
	{
	.reg .b32 %temp; 
	mov.b64 	{%temp, %r46}, %fd11;
	}
	{
	.reg .b32 %temp; 
	mov.b64 	{%r45, %temp}, %fd11;
	}
	shr.u32 	%r16, %r46, 20;
	add.s32 	%r47, %r16, -54;
$L__BB1_2:
	add.s32 	%r48, %r47, -1023;
	and.b32  	%r17, %r46, -2146435073;
	or.b32  	%r18, %r17, 1072693248;
	mov.b64 	%fd107, {%r45, %r18};
	setp.lt.u32 	%p2, %r18, 1073127583;
	@%p2 bra 	$L__BB1_4;
	{
	.reg .b32 %temp; 
	mov.b64 	{%r19, %temp}, %fd107;
	}
	{
	.reg .b32 %temp; 
	mov.b64 	{%temp, %r20}, %fd107;
	}
	add.s32 	%r21, %r20, -1048576;
	mov.b64 	%fd107, {%r19, %r21};
	add.s32 	%r48, %r47, -1022;
$L__BB1_4:
	add.f64 	%fd12, %fd107, 0dBFF0000000000000;
	add.f64 	%fd13, %fd107, 0d3FF0000000000000;
	rcp.approx.ftz.f64 	%fd14, %fd13;
	neg.f64 	%fd15, %fd13;
	fma.rn.f64 	%fd16, %fd15, %fd14, 0d3FF0000000000000;
	fma.rn.f64 	%fd17, %fd16, %fd16, %fd16;
	fma.rn.f64 	%fd18, %fd17, %fd14, %fd14;
	mul.f64 	%fd19, %fd12, %fd18;
	fma.rn.f64 	%fd20, %fd12, %fd18, %fd19;
	mul.f64 	%fd21, %fd20, %fd20;
	fma.rn.f64 	%fd22, %fd21, 0d3EB0F5FF7D2CAFE2, 0d3ED0F5D241AD3B5A;
	fma.rn.f64 	%fd23, %fd22, %fd21, 0d3EF3B20A75488A3F;
	fma.rn.f64 	%fd24, %fd23, %fd21, 0d3F1745CDE4FAECD5;
	fma.rn.f64 	%fd25, %fd24, %fd21, 0d3F3C71C7258A578B;
	fma.rn.f64 	%fd26, %fd25, %fd21, 0d3F6249249242B910;
	fma.rn.f64 	%fd27, %fd26, %fd21, 0d3F89999999999DFB;
	sub.f64 	%fd28, %fd12, %fd20;
	add.f64 	%fd29, %fd28, %fd28;
	neg.f64 	%fd30, %fd20;
	fma.rn.f64 	%fd31, %fd30, %fd12, %fd29;
	mul.f64 	%fd32, %fd18, %fd31;
	fma.rn.f64 	%fd33, %fd21, %fd27, 0d3FB5555555555555;
	mov.f64 	%fd34, 0d3FB5555555555555;
	sub.f64 	%fd35, %fd34, %fd33;
	fma.rn.f64 	%fd36, %fd21, %fd27, %fd35;
	add.f64 	%fd37, %fd36, 0dBC46A4CB00B9E7B0;
	add.f64 	%fd38, %fd33, %fd37;
	sub.f64 	%fd39, %fd33, %fd38;
	add.f64 	%fd40, %fd37, %fd39;
	mul.rn.f64 	%fd41, %fd20, %fd20;
	neg.f64 	%fd42, %fd41;
	fma.rn.f64 	%fd43, %fd20, %fd20, %fd42;
	{
	.reg .b32 %temp; 
	mov.b64 	{%r22, %temp}, %fd32;
	}
	{
	.reg .b32 %temp; 
	mov.b64 	{%temp, %r23}, %fd32;
	}
	add.s32 	%r24, %r23, 1048576;
	mov.b64 	%fd44, {%r22, %r24};
	fma.rn.f64 	%fd45, %fd20, %fd44, %fd43;
	mul.rn.f64 	%fd46, %fd41, %fd20;
	neg.f64 	%fd47, %fd46;
	fma.rn.f64 	%fd48, %fd41, %fd20, %fd47;
	fma.rn.f64 	%fd49, %fd41, %fd32, %fd48;
	fma.rn.f64 	%fd50, %fd45, %fd20, %fd49;
	mul.rn.f64 	%fd51, %fd38, %fd46;
	neg.f64 	%fd52, %fd51;
	fma.rn.f64 	%fd53, %fd38, %fd46, %fd52;
	fma.rn.f64 	%fd54, %fd38, %fd50, %fd53;
	fma.rn.f64 	%fd55, %fd40, %fd46, %fd54;
	add.f64 	%fd56, %fd51, %fd55;
	sub.f64 	%fd57, %fd51, %fd56;
	add.f64 	%fd58, %fd55, %fd57;
	add.f64 	%fd59, %fd20, %fd56;
	sub.f64 	%fd60, %fd20, %fd59;
	add.f64 	%fd61, %fd56, %fd60;
	add.f64 	%fd62, %fd58, %fd61;
	add.f64 	%fd63, %fd32, %fd62;
	add.f64 	%fd64, %fd59, %fd63;
	sub.f64 	%fd65, %fd59, %fd64;
	add.f64 	%fd66, %fd63, %fd65;
	xor.b32  	%r25, %r48, -2147483648;
	mov.b32 	%r26, 1127219200;
	mov.b64 	%fd67, {%r25, %r26};
	mov.b32 	%r27, -2147483648;
	mov.b64 	%fd68, {%r27, %r26};
	sub.f64 	%fd69, %fd67, %fd68;
	fma.rn.f64 	%fd70, %fd69, 0d3FE62E42FEFA39EF, %fd64;
	fma.rn.f64 	%fd71, %fd69, 0dBFE62E42FEFA39EF, %fd70;
	sub.f64 	%fd72, %fd71, %fd64;
	sub.f64 	%fd73, %fd66, %fd72;
	fma.rn.f64 	%fd74, %fd69, 0d3C7ABC9E3B39803F, %fd73;
	add.f64 	%fd75, %fd70, %fd74;
	sub.f64 	%fd76, %fd70, %fd75;
	add.f64 	%fd77, %fd74, %fd76;
	mov.f64 	%fd78, 0d3FDAAAAAAAAAAAAB;
	{
	.reg .b32 %temp; 
	mov.b64 	{%temp, %r28}, %fd78;
	}
	{
	.reg .b32 %temp; 
	mov.b64 	{%r29, %temp}, %fd78;
	}
	shl.b32 	%r30, %r28, 1;
	setp.gt.u32 	%p3, %r30, -33554433;
	and.b32  	%r31, %r28, -15728641;
	selp.b32 	%r32, %r31, %r28, %p3;
	mov.b64 	%fd79, {%r29, %r32};
	mul.rn.f64 	%fd80, %fd75, %fd79;
	neg.f64 	%fd81, %fd80;
	fma.rn.f64 	%fd82, %fd75, %fd79, %fd81;
	fma.rn.f64 	%fd83, %fd77, %fd79, %fd82;
	add.f64 	%fd4, %fd80, %fd83;
	sub.f64 	%fd84, %fd80, %fd4;
	add.f64 	%fd5, %fd83, %fd84;
	fma.rn.f64 	%fd85, %fd4, 0d3FF71547652B82FE, 0d4338000000000000;
	{
	.reg .b32 %temp; 
	mov.b64 	{%r13, %temp}, %fd85;
	}
	mov.f64 	%fd86, 0dC338000000000000;
	add.rn.f64 	%fd87, %fd85, %fd86;
	fma.rn.f64 	%fd88, %fd87, 0dBFE62E42FEFA39EF, %fd4;
	fma.rn.f64 	%fd89, %fd87, 0dBC7ABC9E3B39803F, %fd88;
	fma.rn.f64 	%fd90, %fd89, 0d3E5ADE1569CE2BDF, 0d3E928AF3FCA213EA;
	fma.rn.f64 	%fd91, %fd90, %fd89, 0d3EC71DEE62401315;
	fma.rn.f64 	%fd92, %fd91, %fd89, 0d3EFA01997C89EB71;
	fma.rn.f64 	%fd93, %fd92, %fd89, 0d3F2A01A014761F65;
	fma.rn.f64 	%fd94, %fd93, %fd89, 0d3F56C16C1852B7AF;
	fma.rn.f64 	%fd95, %fd94, %fd89, 0d3F81111111122322;
	fma.rn.f64 	%fd96, %fd95, %fd89, 0d3FA55555555502A1;
	fma.rn.f64 	%fd97, %fd96, %fd89, 0d3FC5555555555511;
	fma.rn.f64 	%fd98, %fd97, %fd89, 0d3FE000000000000B;
	fma.rn.f64 	%fd99, %fd98, %fd89, 0d3FF0000000000000;
	fma.rn.f64 	%fd100, %fd99, %fd89, 0d3FF0000000000000;
	{
	.reg .b32 %temp; 
	mov.b64 	{%r14, %temp}, %fd100;
	}
	{
	.reg .b32 %temp; 
	mov.b64 	{%temp, %r15}, %fd100;
	}
	shl.b32 	%r33, %r13, 20;
	add.s32 	%r34, %r33, %r15;
	mov.b64 	%fd108, {%r14, %r34};
	{
	.reg .b32 %temp; 
	mov.b64 	{%temp, %r35}, %fd4;
	}
	mov.b32 	%f2, %r35;
	abs.f32 	%f1, %f2;
	setp.lt.f32 	%p4, %f1, 0f4086232B;
	@%p4 bra 	$L__BB1_7;
	setp.lt.f64 	%p5, %fd4, 0d0000000000000000;
	add.f64 	%fd101, %fd4, 0d7FF0000000000000;
	selp.f64 	%fd108, 0d0000000000000000, %fd101, %p5;
	setp.geu.f32 	%p6, %f1, 0f40874800;
	@%p6 bra 	$L__BB1_7;
	shr.u32 	%r36, %r13, 31;
	add.s32 	%r37, %r13, %r36;
	shr.s32 	%r38, %r37, 1;
	shl.b32 	%r39, %r38, 20;
	add.s32 	%r40, %r15, %r39;
	mov.b64 	%fd102, {%r14, %r40};
	sub.s32 	%r41, %r13, %r38;
	shl.b32 	%r42, %r41, 20;
	add.s32 	%r43, %r42, 1072693248;
	mov.b32 	%r44, 0;
	mov.b64 	%fd103, {%r44, %r43};
	mul.f64 	%fd108, %fd103, %fd102;
$L__BB1_7:
	abs.f64 	%fd104, %fd108;
	setp.eq.f64 	%p7, %fd104, 0d7FF0000000000000;
	fma.rn.f64 	%fd105, %fd108, %fd5, %fd108;
	selp.f64 	%fd106, %fd108, %fd105, %p7;
	st.param.f64 	[func_retval0], %fd106;
	ret;

}


// ===== COMPILED SASS (sm_100) =====

	.target	sm_100

	.elftype	@"ET_EXEC"


//--------------------- .note.nv.tkinfo           --------------------------
	.section	.note.nv.tkinfo,"",@"SHT_NOTE"
	.sectionflags	@"SHF_NOTE_NV_TKINFO"
	.tkinfo
        /*0018*/ 	.word	0x00000002
        /*0030*/ 	.string	""
        /*0030*/ 	.string	"ptxas"
        /*0030*/ 	.string	"Cuda compilation tools, release 13.0, V13.0.88"
        /*0030*/ 	.string	"Build cuda_13.0.r13.0/compiler.36424714_0"
        /*0030*/ 	.string	"-arch sm_100 -m 64 "



//--------------------- .note.nv.cuinfo           --------------------------
	.section	.note.nv.cuinfo,"",@"SHT_NOTE"
	.sectionflags	@"SHF_NOTE_NV_CUINFO"
        /*0018*/ 	.short	0x0002
        /*001a*/ 	.short	0x0064
        /*001c*/ 	.short	0x0082
	.zero		2


//--------------------- .nv.info                  --------------------------
	.section	.nv.info,"",@"SHT_CUDA_INFO"
	.align	4


	//----- nvinfo : EIATTR_REGCOUNT
	.align		4
        /*0000*/ 	.byte	0x04, 0x2f
        /*0002*/ 	.short	(.L_1 - .L_0)
	.align		4
.L_0:
        /*0004*/ 	.word	index@(_Z14tonemap_kernelPjPKfiif)
        /*0008*/ 	.word	0x0000001e


	//----- nvinfo : EIATTR_FRAME_SIZE
	.align		4
.L_1:
        /*000c*/ 	.byte	0x04, 0x11
        /*000e*/ 	.short	(.L_3 - .L_2)
	.align		4
.L_2:
        /*0010*/ 	.word	index@($_Z14tonemap_kernelPjPKfiif$__internal_accurate_pow)
        /*0014*/ 	.word	0x00000000


	//----- nvinfo : EIATTR_FRAME_SIZE
	.align		4
.L_3:
        /*0018*/ 	.byte	0x04, 0x11
        /*001a*/ 	.short	(.L_5 - .L_4)
	.align		4
.L_4:
        /*001c*/ 	.word	index@($__internal_0_$__cuda_sm20_div_rn_f64_full)
        /*0020*/ 	.word	0x00000000


	//----- nvinfo : EIATTR_FRAME_SIZE
	.align		4
.L_5:
        /*0024*/ 	.byte	0x04, 0x11
        /*0026*/ 	.short	(.L_7 - .L_6)
	.align		4
.L_6:
        /*0028*/ 	.word	index@(_Z14tonemap_kernelPjPKfiif)
        /*002c*/ 	.word	0x00000000


	//----- nvinfo : EIATTR_MIN_STACK_SIZE
	.align		4
.L_7:
        /*0030*/ 	.byte	0x04, 0x12
        /*0032*/ 	.short	(.L_9 - .L_8)
	.align		4
.L_8:
        /*0034*/ 	.word	index@(_Z14tonemap_kernelPjPKfiif)
        /*0038*/ 	.word	0x00000000
.L_9:


//--------------------- .nv.compat                --------------------------
	.section	.nv.compat,"",@"SHT_CUDA_COMPAT_INFO"
	.align	4
        /*0000*/ 	.byte	0x02, 0x09, 0x00, 0x00, 0x02, 0x02, 0x01, 0x00, 0x02, 0x05, 0x05, 0x00, 0x03, 0x07, 0x01, 0x01
        /*0010*/ 	.byte	0x02, 0x03, 0x00, 0x00, 0x02, 0x06, 0x01, 0x00, 0x04, 0x0b, 0x08, 0x00, 0x01, 0x00, 0x00, 0x00
        /*0020*/ 	.byte	0x00, 0x00, 0x00, 0x00


//--------------------- .nv.info._Z14tonemap_kernelPjPKfiif --------------------------
	.section	.nv.info._Z14tonemap_kernelPjPKfiif,"",@"SHT_CUDA_INFO"
	.sectionflags	@""
	.align	4


	//----- nvinfo : EIATTR_CUDA_API_VERSION
	.align		4
        /*0000*/ 	.byte	0x04, 0x37
        /*0002*/ 	.short	(.L_11 - .L_10)
.L_10:
        /*0004*/ 	.word	0x00000082


	//----- nvinfo : EIATTR_KPARAM_INFO
	.align		4
.L_11:
        /*0008*/ 	.byte	0x04, 0x17
        /*000a*/ 	.short	(.L_13 - .L_12)
.L_12:
        /*000c*/ 	.word	0x00000000
        /*0010*/ 	.short	0x0004
        /*0012*/ 	.short	0x0018
        /*0014*/ 	.byte	0x00, 0xf0, 0x11, 0x00


	//----- nvinfo : EIATTR_KPARAM_INFO
	.align		4
.L_13:
        /*0018*/ 	.byte	0x04, 0x17
        /*001a*/ 	.short	(.L_15 - .L_14)
.L_14:
        /*001c*/ 	.word	0x00000000
        /*0020*/ 	.short	0x0003
        /*0022*/ 	.short	0x0014
        /*0024*/ 	.byte	0x00, 0xf0, 0x11, 0x00


	//----- nvinfo : EIATTR_KPARAM_INFO
	.align		4
.L_15:
        /*0028*/ 	.byte	0x04, 0x17
        /*002a*/ 	.short	(.L_17 - .L_16)
.L_16:
        /*002c*/ 	.word	0x00000000
        /*0030*/ 	.short	0x0002
        /*0032*/ 	.short	0x0010
        /*0034*/ 	.byte	0x00, 0xf0, 0x11, 0x00


	//----- nvinfo : EIATTR_KPARAM_INFO
	.align		4
.L_17:
        /*0038*/ 	.byte	0x04, 0x17
        /*003a*/ 	.short	(.L_19 - .L_18)
.L_18:
        /*003c*/ 	.word	0x00000000
        /*0040*/ 	.short	0x0001
        /*0042*/ 	.short	0x0008
        /*0044*/ 	.byte	0x00, 0xf5, 0x21, 0x00


	//----- nvinfo : EIATTR_KPARAM_INFO
	.align		4
.L_19:
        /*0048*/ 	.byte	0x04, 0x17
        /*004a*/ 	.short	(.L_21 - .L_20)
.L_20:
        /*004c*/ 	.word	0x00000000
        /*0050*/ 	.short	0x0000
        /*0052*/ 	.short	0x0000
        /*0054*/ 	.byte	0x00, 0xf5, 0x21, 0x00


	//----- nvinfo : EIATTR_SPARSE_MMA_MASK
	.align		4
.L_21:
        /*0058*/ 	.byte	0x03, 0x50
        /*005a*/ 	.short	0x0000


	//----- nvinfo : EIATTR_MAXREG_COUNT
	.align		4
        /*005c*/ 	.byte	0x03, 0x1b
        /*005e*/ 	.short	0x00ff


	//----- nvinfo : EIATTR_MERCURY_ISA_VERSION
	.align		4
        /*0060*/ 	.byte	0x03, 0x5f
        /*0062*/ 	.short	0x0101


	//----- nvinfo : EIATTR_VRC_CTA_INIT_COUNT
	.align		4
        /*0064*/ 	.byte	0x02, 0x4a
	.zero		1
	.zero		1


	//----- nvinfo : EIATTR_EXIT_INSTR_OFFSETS
	.align		4
        /*0068*/ 	.byte	0x04, 0x1c
        /*006a*/ 	.short	(.L_23 - .L_22)


	//   ....[0]....
.L_22:
        /*006c*/ 	.word	0x000000e0


	//   ....[1]....
        /*0070*/ 	.word	0x00001310


	//----- nvinfo : EIATTR_CRS_STACK_SIZE
	.align		4
.L_23:
        /*0074*/ 	.byte	0x04, 0x1e
        /*0076*/ 	.short	(.L_25 - .L_24)
.L_24:
        /*0078*/ 	.word	0x00000000


	//----- nvinfo : EIATTR_CBANK_PARAM_SIZE
	.align		4
.L_25:
        /*007c*/ 	.byte	0x03, 0x19
        /*007e*/ 	.short	0x001c


	//----- nvinfo : EIATTR_PARAM_CBANK
	.align		4
        /*0080*/ 	.byte	0x04, 0x0a
        /*0082*/ 	.short	(.L_27 - .L_26)
	.align		4
.L_26:
        /*0084*/ 	.word	index@(.nv.constant0._Z14tonemap_kernelPjPKfiif)
        /*0088*/ 	.short	0x0380
        /*008a*/ 	.short	0x001c


	//----- nvinfo : EIATTR_SW_WAR
	.align		4
.L_27:
        /*008c*/ 	.byte	0x04, 0x36
        /*008e*/ 	.short	(.L_29 - .L_28)
.L_28:
        /*0090*/ 	.word	0x00000008
.L_29:


//--------------------- .nv.callgraph             --------------------------
	.section	.nv.callgraph,"",@"SHT_CUDA_CALLGRAPH"
	.align	4
	.sectionentsize	8
	.align		4
        /*0000*/ 	.word	0x00000000
	.align		4
        /*0004*/ 	.word	0xffffffff
	.align		4
        /*0008*/ 	.word	0x00000000
	.align		4
        /*000c*/ 	.word	0xfffffffe
	.align		4
        /*0010*/ 	.word	0x00000000
	.align		4
        /*0014*/ 	.word	0xfffffffd
	.align		4
        /*0018*/ 	.word	0x00000000
	.align		4
        /*001c*/ 	.word	0xfffffffc


//--------------------- .text._Z14tonemap_kernelPjPKfiif --------------------------
	.section	.text._Z14tonemap_kernelPjPKfiif,"ax",@progbits
	.align	128
        .global         _Z14tonemap_kernelPjPKfiif
        .type           _Z14tonemap_kernelPjPKfiif,@function
        .size           _Z14tonemap_kernelPjPKfiif,(.L_x_36 - _Z14tonemap_kernelPjPKfiif)
        .other          _Z14tonemap_kernelPjPKfiif,@"STO_CUDA_ENTRY STV_DEFAULT"
_Z14tonemap_kernelPjPKfiif:
.text._Z14tonemap_kernelPjPKfiif:
[----:B------:R-:W-:Y:S01]  /*0000*/  LDC R1, c[0x0][0x37c] ;  /* 0x0000df00ff017b82 */ /* 0x000fe20000000800 */
[----:B------:R-:W0:Y:S07]  /*0010*/  S2R R0, SR_TID.X ;  /* 0x0000000000007919 */ /* 0x000e2e0000002100 */
[----:B------:R-:W0:Y:S01]  /*0020*/  S2UR UR4, SR_CTAID.X ;  /* 0x00000000000479c3 */ /* 0x000e220000002500 */
[----:B------:R-:W1:Y:S01]  /*0030*/  LDCU.64 UR6, c[0x0][0x390] ;  /* 0x00007200ff0677ac */ /* 0x000e620008000a00 */
[----:B------:R-:W2:Y:S06]  /*0040*/  S2R R3, SR_TID.Y ;  /* 0x0000000000037919 */ /* 0x000eac0000002200 */
[----:B------:R-:W0:Y:S08]  /*0050*/  LDC R5, c[0x0][0x360] ;  /* 0x0000d800ff057b82 */ /* 0x000e300000000800 */
[----:B------:R-:W2:Y:S08]  /*0060*/  S2UR UR5, SR_CTAID.Y ;  /* 0x00000000000579c3 */ /* 0x000eb00000002600 */
[----:B------:R-:W2:Y:S01]  /*0070*/  LDC R2, c[0x0][0x364] ;  /* 0x0000d900ff027b82 */ /* 0x000ea20000000800 */
[----:B0-----:R-:W-:Y:S01]  /*0080*/  IMAD R5, R5, UR4, R0 ;  /* 0x0000000405057c24 */ /* 0x001fe2000f8e0200 */
[----:B-1----:R-:W-:-:S03]  /*0090*/  ULEA UR4, UR6, 0xfffffffc, 0x2 ;  /* 0xfffffffc06047891 */ /* 0x002fc6000f8e10ff */
[----:B------:R-:W-:-:S05]  /*00a0*/  IMAD.SHL.U32 R5, R5, 0x4, RZ ;  /* 0x0000000405057824 */ /* 0x000fca00078e00ff */
[----:B------:R-:W-:Y:S01]  /*00b0*/  ISETP.GT.AND P0, PT, R5, UR4, PT ;  /* 0x0000000405007c0c */ /* 0x000fe2000bf04270 */
[----:B--2---:R-:W-:-:S05]  /*00c0*/  IMAD R2, R2, UR5, R3 ;  /* 0x0000000502027c24 */ /* 0x004fca000f8e0203 */
[----:B------:R-:W-:-:S13]  /*00d0*/  ISETP.GE.OR P0, PT, R2, UR7, P0 ;  /* 0x0000000702007c0c */ /* 0x000fda0008706670 */
[----:B------:R-:W-:Y:S05]  /*00e0*/  @P0 EXIT ;  /* 0x000000000000094d */ /* 0x000fea0003800000 */
[----:B------:R-:W0:Y:S01]  /*00f0*/  LDC.64 R6, c[0x0][0x388] ;  /* 0x0000e200ff067b82 */ /* 0x000e220000000a00 */
[----:B------:R-:W1:Y:S01]  /*0100*/  LDCU.64 UR4, c[0x0][0x358] ;  /* 0x00006b00ff0477ac */ /* 0x000e620008000a00 */
[----:B------:R-:W-:Y:S01]  /*0110*/  IMAD R2, R2, UR6, RZ ;  /* 0x0000000602027c24 */ /* 0x000fe2000f8e02ff */
[----:B------:R-:W2:Y:S03]  /*0120*/  LDCU UR6, c[0x0][0x398] ;  /* 0x00007300ff0677ac */ /* 0x000ea60008000800 */
[----:B------:R-:W-:-:S04]  /*0130*/  IMAD R3, R2, 0x4, R5 ;  /* 0x0000000402037824 */ /* 0x000fc800078e0205 */
[----:B0-----:R-:W-:-:S05]  /*0140*/  IMAD.WIDE R6, R3, 0x4, R6 ;  /* 0x0000000403067825 */ /* 0x001fca00078e0206 */
[----:B-1----:R-:W2:Y:S04]  /*0150*/  LDG.E R3, desc[UR4][R6.64] ;  /* 0x0000000406037981 */ /* 0x002ea8000c1e1900 */
[----:B------:R-:W3:Y:S04]  /*0160*/  LDG.E R24, desc[UR4][R6.64+0x4] ;  /* 0x0000040406187981 */ /* 0x000ee8000c1e1900 */
[----:B------:R-:W4:Y:S01]  /*0170*/  LDG.E R0, desc[UR4][R6.64+0x8] ;  /* 0x0000080406007981 */ /* 0x000f22000c1e1900 */
[----:B------:R-:W-:Y:S01]  /*0180*/  IMAD.MOV.U32 R8, RZ, RZ, -0x624dd2f2 ;  /* 0x9db22d0eff087424 */ /* 0x000fe200078e00ff */
[----:B------:R-:W-:Y:S01]  /*0190*/  UMOV UR8, 0x91d14e3c ;  /* 0x91d14e3c00087882 */ /* 0x000fe20000000000 */
[----:B------:R-:W-:Y:S01]  /*01a0*/  IMAD.MOV.U32 R9, RZ, RZ, 0x3fd6a7ef ;  /* 0x3fd6a7efff097424 */ /* 0x000fe200078e00ff */
[----:B------:R-:W-:Y:S01]  /*01b0*/  UMOV UR9, 0x3febfe5c ;  /* 0x3febfe5c00097882 */ /* 0x000fe20000000000 */
[----:B------:R-:W-:Y:S01]  /*01c0*/  IMAD.MOV.U32 R12, RZ, RZ, 0x1 ;  /* 0x00000001ff0c7424 */ /* 0x000fe200078e00ff */
[----:B------:R-:W-:Y:S01]  /*01d0*/  BSSY.RECONVERGENT B0, `(.L_x_0) ;  /* 0x0000022000007945 */ /* 0x000fe20003800200 */
[----:B--2---:R-:W-:-:S04]  /*01e0*/  FMUL R3, R3, UR6 ;  /* 0x0000000603037c20 */ /* 0x004fc80008400000 */
[----:B------:R-:W0:Y:S01]  /*01f0*/  F2F.F64.F32 R10, R3 ;  /* 0x00000003000a7310 */ /* 0x000e220000201800 */
[----:B---3--:R-:W-:Y:S01]  /*0200*/  FMUL R24, R24, UR6 ;  /* 0x0000000618187c20 */ /* 0x008fe20008400000 */
[----:B----4-:R-:W-:Y:S01]  /*0210*/  FMUL R0, R0, UR6 ;  /* 0x0000000600007c20 */ /* 0x010fe20008400000 */
[----:B0-----:R-:W-:Y:S01]  /*0220*/  DFMA R8, R10, UR8, R8 ;  /* 0x000000080a087c2b */ /* 0x001fe20008000008 */
[----:B------:R-:W-:Y:S01]  /*0230*/  UMOV UR8, 0x1eb851ec ;  /* 0x1eb851ec00087882 */ /* 0x000fe20000000000 */
[----:B------:R-:W-:-:S06]  /*0240*/  UMOV UR9, 0x3fc1eb85 ;  /* 0x3fc1eb8500097882 */ /* 0x000fcc0000000000 */
[----:B------:R-:W-:Y:S01]  /*0250*/  DFMA R8, R10, R8, UR8 ;  /* 0x000000080a087e2b */ /* 0x000fe20008000008 */
[----:B------:R-:W-:Y:S01]  /*0260*/  UMOV UR8, 0x8c154c98 ;  /* 0x8c154c9800087882 */ /* 0x000fe20000000000 */
[----:B------:R-:W-:-:S04]  /*0270*/  UMOV UR9, 0x3fecea4a ;  /* 0x3fecea4a00097882 */ /* 0x000fc80000000000 */
[----:B------:R-:W0:Y:S02]  /*0280*/  MUFU.RCP64H R13, R9 ;  /* 0x00000009000d7308 */ /* 0x000e240000001800 */
[----:B0-----:R-:W-:-:S08]  /*0290*/  DFMA R6, -R8, R12, 1 ;  /* 0x3ff000000806742b */ /* 0x001fd0000000010c */
[----:B------:R-:W-:-:S08]  /*02a0*/  DFMA R6, R6, R6, R6 ;  /* 0x000000060606722b */ /* 0x000fd00000000006 */
[----:B------:R-:W-:Y:S01]  /*02b0*/  DFMA R12, R12, R6, R12 ;  /* 0x000000060c0c722b */ /* 0x000fe2000000000c */
[----:B------:R-:W-:Y:S02]  /*02c0*/  IMAD.MOV.U32 R6, RZ, RZ, -0x72b020c5 ;  /* 0x8d4fdf3bff067424 */ /* 0x000fe400078e00ff */
[----:B------:R-:W-:-:S05]  /*02d0*/  IMAD.MOV.U32 R7, RZ, RZ, 0x3f926e97 ;  /* 0x3f926e97ff077424 */ /* 0x000fca00078e00ff */
[----:B------:R-:W-:Y:S02]  /*02e0*/  DFMA R14, -R8, R12, 1 ;  /* 0x3ff00000080e742b */ /* 0x000fe4000000010c */
[----:B------:R-:W-:-:S06]  /*02f0*/  DFMA R6, R10, UR8, R6 ;  /* 0x000000080a067c2b */ /* 0x000fcc0008000006 */
[----:B------:R-:W-:Y:S02]  /*0300*/  DFMA R14, R12, R14, R12 ;  /* 0x0000000e0c0e722b */ /* 0x000fe4000000000c */
[----:B------:R-:W-:-:S08]  /*0310*/  DMUL R10, R10, R6 ;  /* 0x000000060a0a7228 */ /* 0x000fd00000000000 */
[----:B------:R-:W-:Y:S02]  /*0320*/  DMUL R6, R10, R14 ;  /* 0x0000000e0a067228 */ /* 0x000fe40000000000 */
[----:B------:R-:W-:-:S06]  /*0330*/  FSETP.GEU.AND P1, PT, |R11|, 6.5827683646048100446e-37, PT ;  /* 0x036000000b00780b */ /* 0x000fcc0003f2e200 */
[----:B------:R-:W-:-:S08]  /*0340*/  DFMA R12, -R8, R6, R10 ;  /* 0x00000006080c722b */ /* 0x000fd0000000010a */
[----:B------:R-:W-:-:S10]  /*0350*/  DFMA R6, R14, R12, R6 ;  /* 0x0000000c0e06722b */ /* 0x000fd40000000006 */
[----:B------:R-:W-:-:S05]  /*0360*/  FFMA R3, RZ, R9, R7 ;  /* 0x00000009ff037223 */ /* 0x000fca0000000007 */
[----:B------:R-:W-:-:S13]  /*0370*/  FSETP.GT.AND P0, PT, |R3|, 1.469367938527859385e-39, PT ;  /* 0x001000000300780b */ /* 0x000fda0003f04200 */
[----:B------:R-:W-:Y:S05]  /*0380*/  @P0 BRA P1, `(.L_x_1) ;  /* 0x0000000000180947 */ /* 0x000fea0000800000 */
[----:B------:R-:W-:Y:S01]  /*0390*/  IMAD.MOV.U32 R12, RZ, RZ, R10 ;  /* 0x000000ffff0c7224 */ /* 0x000fe200078e000a */
[----:B------:R-:W-:Y:S01]  /*03a0*/  MOV R4, 0x3d0 ;  /* 0x000003d000047802 */ /* 0x000fe20000000f00 */
[----:B------:R-:W-:-:S07]  /*03b0*/  IMAD.MOV.U32 R3, RZ, RZ, R11 ;  /* 0x000000ffff037224 */ /* 0x000fce00078e000b */
[----:B------:R-:W-:Y:S05]  /*03c0*/  CALL.REL.NOINC `($__internal_0_$__cuda_sm20_div_rn_f64_full) ;  /* 0x0000000c00d47944 */ /* 0x000fea0003c00000 */
[----:B------:R-:W-:Y:S02]  /*03d0*/  IMAD.MOV.U32 R6, RZ, RZ, R14 ;  /* 0x000000ffff067224 */ /* 0x000fe400078e000e */
[----:B------:R-:W-:-:S07]  /*03e0*/  IMAD.MOV.U32 R7, RZ, RZ, R15 ;  /* 0x000000ffff077224 */ /* 0x000fce00078e000f */
.L_x_1:
[----:B------:R-:W-:Y:S05]  /*03f0*/  BSYNC.RECONVERGENT B0 ;  /* 0x0000000000007941 */ /* 0x000fea0003800200 */
.L_x_0:
[----:B------:R-:W0:Y:S01]  /*0400*/  F2F.F32.F64 R25, R6 ;  /* 0x0000000600197310 */ /* 0x000e220000301000 */
[----:B------:R-:W-:Y:S01]  /*0410*/  UMOV UR6, 0x7387b719 ;  /* 0x7387b71900067882 */ /* 0x000fe20000000000 */
[----:B------:R-:W-:Y:S01]  /*0420*/  UMOV UR7, 0x3f69a5c3 ;  /* 0x3f69a5c300077882 */ /* 0x000fe20000000000 */
[----:B------:R-:W-:Y:S05]  /*0430*/  BSSY.RECONVERGENT B0, `(.L_x_2) ;  /* 0x0000029000007945 */ /* 0x000fea0003800200 */
[----:B0-----:R-:W0:Y:S02]  /*0440*/  F2F.F64.F32 R26, R25 ;  /* 0x00000019001a7310 */ /* 0x001e240000201800 */
[----:B0-----:R-:W-:-:S14]  /*0450*/  DSETP.GTU.AND P0, PT, R26, UR6, PT ;  /* 0x000000061a007e2a */ /* 0x001fdc000bf0c000 */
[----:B------:R-:W-:Y:S02]  /*0460*/  @!P0 IMAD.MOV.U32 R8, RZ, RZ, 0x3d70a3d7 ;  /* 0x3d70a3d7ff088424 */ /* 0x000fe400078e00ff */
[----:B------:R-:W-:-:S06]  /*0470*/  @!P0 IMAD.MOV.U32 R9, RZ, RZ, 0x4029d70a ;  /* 0x4029d70aff098424 */ /* 0x000fcc00078e00ff */
[----:B------:R-:W-:Y:S01]  /*0480*/  @!P0 DMUL R8, R26, R8 ;  /* 0x000000081a088228 */ /* 0x000fe20000000000 */
[----:B------:R-:W-:Y:S10]  /*0490*/  @!P0 BRA `(.L_x_3) ;  /* 0x0000000000888947 */ /* 0x000ff40003800000 */
[----:B------:R-:W-:Y:S01]  /*04a0*/  FSETP.NEU.AND P0, PT, R25, RZ, PT ;  /* 0x000000ff1900720b */ /* 0x000fe20003f0d000 */
[----:B------:R-:W-:-:S12]  /*04b0*/  BSSY.RECONVERGENT B1, `(.L_x_4) ;  /* 0x000000a000017945 */ /* 0x000fd80003800200 */
[----:B------:R-:W-:Y:S01]  /*04c0*/  @!P0 CS2R R6, SRZ ;  /* 0x0000000000068805 */ /* 0x000fe2000001ff00 */
[----:B------:R-:W-:Y:S06]  /*04d0*/  @!P0 BRA `(.L_x_5) ;  /* 0x00000000001c8947 */ /* 0x000fec0003800000 */
[----:B------:R-:W-:Y:S01]  /*04e0*/  DADD R8, -RZ, |R26| ;  /* 0x00000000ff087229 */ /* 0x000fe2000000051a */
[----:B------:R-:W-:-:S09]  /*04f0*/  MOV R4, 0x520 ;  /* 0x0000052000047802 */ /* 0x000fd20000000f00 */
[----:B------:R-:W-:-:S07]  /*0500*/  IMAD.MOV.U32 R3, RZ, RZ, R9 ;  /* 0x000000ffff037224 */ /* 0x000fce00078e0009 */
[----:B------:R-:W-:Y:S05]  /*0510*/  CALL.REL.NOINC `($_Z14tonemap_kernelPjPKfiif$__internal_accurate_pow) ;  /* 0x0000001000f47944 */ /* 0x000fea0003c00000 */
[----:B------:R-:W-:-:S04]  /*0520*/  ISETP.GE.AND P0, PT, R27, RZ, PT ;  /* 0x000000ff1b00720c */ /* 0x000fc80003f06270 */
[----:B------:R-:W-:Y:S02]  /*0530*/  FSEL R6, R3, RZ, P0 ;  /* 0x000000ff03067208 */ /* 0x000fe40000000000 */
[----:B------:R-:W-:-:S07]  /*0540*/  FSEL R7, R12, -QNAN , P0 ;  /* 0xfff800000c077808 */ /* 0x000fce0000000000 */
.L_x_5:
[----:B------:R-:W-:Y:S05]  /*0550*/  BSYNC.RECONVERGENT B1 ;  /* 0x0000000000017941 */ /* 0x000fea0003800200 */
.L_x_4:
[----:B------:R-:W-:Y:S01]  /*0560*/  IMAD.MOV.U32 R10, RZ, RZ, -0x55555555 ;  /* 0xaaaaaaabff0a7424 */ /* 0x000fe200078e00ff */
[----:B------:R-:W-:Y:S01]  /*0570*/  BSSY.RECONVERGENT B1, `(.L_x_6) ;  /* 0x000000e000017945 */ /* 0x000fe20003800200 */
[----:B------:R-:W-:-:S06]  /*0580*/  IMAD.MOV.U32 R11, RZ, RZ, 0x3fdaaaaa ;  /* 0x3fdaaaaaff0b7424 */ /* 0x000fcc00078e00ff */
[----:B------:R-:W-:-:S10]  /*0590*/  DADD R8, R26, R10 ;  /* 0x000000001a087229 */ /* 0x000fd4000000000a */
[----:B------:R-:W-:Y:S01]  /*05a0*/  LOP3.LUT R8, R9, 0x7ff00000, RZ, 0xc0, !PT ;  /* 0x7ff0000009087812 */ /* 0x000fe200078ec0ff */
[----:B------:R-:W-:-:S03]  /*05b0*/  IMAD.MOV.U32 R9, RZ, RZ, 0x3fac28f5 ;  /* 0x3fac28f5ff097424 */ /* 0x000fc600078e00ff */
[----:B------:R-:W-:Y:S02]  /*05c0*/  ISETP.NE.AND P0, PT, R8, 0x7ff00000, PT ;  /* 0x7ff000000800780c */ /* 0x000fe40003f05270 */
[----:B------:R-:W-:-:S11]  /*05d0*/  MOV R8, 0xc28f5c29 ;  /* 0xc28f5c2900087802 */ /* 0x000fd60000000f00 */
[----:B------:R-:W-:Y:S05]  /*05e0*/  @P0 BRA `(.L_x_7) ;  /* 0x0000000000180947 */ /* 0x000fea0003800000 */
[----:B------:R-:W-:-:S13]  /*05f0*/  FSETP.NAN.AND P0, PT, R25, R25, PT ;  /* 0x000000191900720b */ /* 0x000fda0003f08000 */
[----:B------:R-:W-:Y:S01]  /*0600*/  @P0 DADD R6, R26, R10 ;  /* 0x000000001a060229 */ /* 0x000fe2000000000a */
[----:B------:R-:W-:Y:S10]  /*0610*/  @P0 BRA `(.L_x_7) ;  /* 0x00000000000c0947 */ /* 0x000ff40003800000 */
[----:B------:R-:W-:-:S13]  /*0620*/  FSETP.NEU.AND P0, PT, R25, +INF , PT ;  /* 0x7f8000001900780b */ /* 0x000fda0003f0d000 */
[----:B------:R-:W-:Y:S02]  /*0630*/  @!P0 IMAD.MOV.U32 R6, RZ, RZ, 0x0 ;  /* 0x00000000ff068424 */ /* 0x000fe400078e00ff */
[----:B------:R-:W-:-:S07]  /*0640*/  @!P0 IMAD.MOV.U32 R7, RZ, RZ, 0x7ff00000 ;  /* 0x7ff00000ff078424 */ /* 0x000fce00078e00ff */
.L_x_7:
[----:B------:R-:W-:Y:S05]  /*0650*/  BSYNC.RECONVERGENT B1 ;  /* 0x0000000000017941 */ /* 0x000fea0003800200 */
.L_x_6:
[----:B------:R-:W-:Y:S01]  /*0660*/  UMOV UR6, 0xae147ae1 ;  /* 0xae147ae100067882 */ /* 0x000fe20000000000 */
[----:B------:R-:W-:Y:S01]  /*0670*/  UMOV UR7, 0x3ff0e147 ;  /* 0x3ff0e14700077882 */ /* 0x000fe20000000000 */
[----:B------:R-:W-:Y:S01]  /*0680*/  FSETP.NEU.AND P0, PT, R25, 1, PT ;  /* 0x3f8000001900780b */ /* 0x000fe20003f0d000 */
[----:B------:R-:W-:-:S10]  /*0690*/  DFMA R6, R6, UR6, -R8 ;  /* 0x0000000606067c2b */ /* 0x000fd40008000808 */
[----:B------:R-:W-:Y:S02]  /*06a0*/  FSEL R8, R6, -QNAN , P0 ;  /* 0xffffffff06087808 */ /* 0x000fe40000000000 */
[----:B------:R-:W-:-:S07]  /*06b0*/  FSEL R9, R7, 1.8749998807907104492, P0 ;  /* 0x3fefffff07097808 */ /* 0x000fce0000000000 */
.L_x_3:
[----:B------:R-:W-:Y:S05]  /*06c0*/  BSYNC.RECONVERGENT B0 ;  /* 0x0000000000007941 */ /* 0x000fea0003800200 */
.L_x_2:
[----:B------:R-:W0:Y:S01]  /*06d0*/  F2F.F64.F32 R24, R24 ;  /* 0x0000001800187310 */ /* 0x000e220000201800 */
[----:B------:R-:W-:Y:S01]  /*06e0*/  IMAD.MOV.U32 R10, RZ, RZ, -0x624dd2f2 ;  /* 0x9db22d0eff0a7424 */ /* 0x000fe200078e00ff */
[----:B------:R-:W-:Y:S01]  /*06f0*/  UMOV UR6, 0x91d14e3c ;  /* 0x91d14e3c00067882 */ /* 0x000fe20000000000 */
[----:B------:R-:W-:Y:S01]  /*0700*/  IMAD.MOV.U32 R11, RZ, RZ, 0x3fd6a7ef ;  /* 0x3fd6a7efff0b7424 */ /* 0x000fe200078e00ff */
[----:B------:R-:W-:Y:S01]  /*0710*/  UMOV UR7, 0x3febfe5c ;  /* 0x3febfe5c00077882 */ /* 0x000fe20000000000 */
[----:B------:R-:W-:Y:S01]  /*0720*/  IMAD.MOV.U32 R6, RZ, RZ, 0x1 ;  /* 0x00000001ff067424 */ /* 0x000fe200078e00ff */
[----:B------:R-:W-:Y:S02]  /*0730*/  BSSY.RECONVERGENT B0, `(.L_x_8) ;  /* 0x0000023000007945 */ /* 0x000fe40003800200 */
[----:B------:R-:W1:Y:S01]  /*0740*/  F2F.F32.F64 R8, R8 ;  /* 0x0000000800087310 */ /* 0x000e620000301000 */
[----:B0-----:R-:W-:Y:S01]  /*0750*/  DFMA R10, R24, UR6, R10 ;  /* 0x00000006180a7c2b */ /* 0x001fe2000800000a */
[----:B------:R-:W-:Y:S01]  /*0760*/  UMOV UR6, 0x1eb851ec ;  /* 0x1eb851ec00067882 */ /* 0x000fe20000000000 */
[----:B------:R-:W-:-:S06]  /*0770*/  UMOV UR7, 0x3fc1eb85 ;  /* 0x3fc1eb8500077882 */ /* 0x000fcc0000000000 */
[----:B------:R-:W-:Y:S01]  /*0780*/  DFMA R10, R24, R10, UR6 ;  /* 0x00000006180a7e2b */ /* 0x000fe2000800000a */
[----:B------:R-:W-:Y:S01]  /*0790*/  UMOV UR6, 0x8c154c98 ;  /* 0x8c154c9800067882 */ /* 0x000fe20000000000 */
[----:B------:R-:W-:Y:S01]  /*07a0*/  UMOV UR7, 0x3fecea4a ;  /* 0x3fecea4a00077882 */ /* 0x000fe20000000000 */
[----:B-1----:R-:W-:-:S03]  /*07b0*/  FSETP.GT.AND P0, PT, R8, 1, PT ;  /* 0x3f8000000800780b */ /* 0x002fc60003f04000 */
        /* <DEDUP_REMOVED lines=9> */
[----:B------:R-:W-:Y:S01]  /*0850*/  DMUL R12, R24, R12 ;  /* 0x0000000c180c7228 */ /* 0x000fe20000000000 */
[----:B------:R-:W-:-:S05]  /*0860*/  FMUL R24, R8, 255 ;  /* 0x437f000008187820 */ /* 0x000fca0000400000 */
[----:B------:R-:W-:Y:S02]  /*0870*/  FSEL R24, R24, 255, !P0 ;  /* 0x437f000018187808 */ /* 0x000fe40004000000 */
        /* <DEDUP_REMOVED lines=9> */
[----:B------:R-:W-:Y:S02]  /*0910*/  IMAD.MOV.U32 R8, RZ, RZ, R10 ;  /* 0x000000ffff087224 */ /* 0x000fe400078e000a */
[----:B------:R-:W-:-:S07]  /*0920*/  IMAD.MOV.U32 R9, RZ, RZ, R11 ;  /* 0x000000ffff097224 */ /* 0x000fce00078e000b */
[----:B------:R-:W-:Y:S05]  /*0930*/  CALL.REL.NOINC `($__internal_0_$__cuda_sm20_div_rn_f64_full) ;  /* 0x0000000800787944 */ /* 0x000fea0003c00000 */
[----:B------:R-:W-:Y:S02]  /*0940*/  IMAD.MOV.U32 R6, RZ, RZ, R14 ;  /* 0x000000ffff067224 */ /* 0x000fe400078e000e */
[----:B------:R-:W-:-:S07]  /*0950*/  IMAD.MOV.U32 R7, RZ, RZ, R15 ;  /* 0x000000ffff077224 */ /* 0x000fce00078e000f */
.L_x_9:
[----:B------:R-:W-:Y:S05]  /*0960*/  BSYNC.RECONVERGENT B0 ;  /* 0x0000000000007941 */ /* 0x000fea0003800200 */
.L_x_8:
[----:B------:R-:W0:Y:S01]  /*0970*/  F2F.F32.F64 R25, R6 ;  /* 0x0000000600197310 */ /* 0x000e220000301000 */
[----:B------:R-:W-:Y:S01]  /*0980*/  UMOV UR6, 0x7387b719 ;  /* 0x7387b71900067882 */ /* 0x000fe20000000000 */
[----:B------:R-:W-:Y:S01]  /*0990*/  UMOV UR7, 0x3f69a5c3 ;  /* 0x3f69a5c300077882 */ /* 0x000fe20000000000 */
[----:B------:R-:W-:Y:S05]  /*09a0*/  BSSY.RECONVERGENT B0, `(.L_x_10) ;  /* 0x000002c000007945 */ /* 0x000fea0003800200 */
[----:B0-----:R-:W0:Y:S02]  /*09b0*/  F2F.F64.F32 R26, R25 ;  /* 0x00000019001a7310 */ /* 0x001e240000201800 */
[----:B0-----:R-:W-:-:S14]  /*09c0*/  DSETP.GTU.AND P0, PT, R26, UR6, PT ;  /* 0x000000061a007e2a */ /* 0x001fdc000bf0c000 */
[----:B------:R-:W-:Y:S01]  /*09d0*/  @!P0 MOV R8, 0x3d70a3d7 ;  /* 0x3d70a3d700088802 */ /* 0x000fe20000000f00 */
[----:B------:R-:W-:-:S06]  /*09e0*/  @!P0 IMAD.MOV.U32 R9, RZ, RZ, 0x4029d70a ;  /* 0x4029d70aff098424 */ /* 0x000fcc00078e00ff */
[----:B------:R-:W-:Y:S01]  /*09f0*/  @!P0 DMUL R8, R26, R8 ;  /* 0x000000081a088228 */ /* 0x000fe20000000000 */
[----:B------:R-:W-:Y:S10]  /*0a00*/  @!P0 BRA `(.L_x_11) ;  /* 0x0000000000948947 */ /* 0x000ff40003800000 */
[----:B------:R-:W-:Y:S01]  /*0a10*/  FSETP.NEU.AND P0, PT, R25, RZ, PT ;  /* 0x000000ff1900720b */ /* 0x000fe20003f0d000 */
[----:B------:R-:W-:-:S12]  /*0a20*/  BSSY.RECONVERGENT B1, `(.L_x_12) ;  /* 0x000000b000017945 */ /* 0x000fd80003800200 */
[----:B------:R-:W-:Y:S05]  /*0a30*/  @!P0 BRA `(.L_x_13) ;  /* 0x0000000000208947 */ /* 0x000fea0003800000 */
[----:B------:R-:W-:Y:S01]  /*0a40*/  DADD R8, -RZ, |R26| ;  /* 0x00000000ff087229 */ /* 0x000fe2000000051a */
[----:B------:R-:W-:-:S09]  /*0a50*/  MOV R4, 0xa80 ;  /* 0x00000a8000047802 */ /* 0x000fd20000000f00 */
[----:B------:R-:W-:-:S07]  /*0a60*/  IMAD.MOV.U32 R3, RZ, RZ, R9 ;  /* 0x000000ffff037224 */ /* 0x000fce00078e0009 */
[----:B------:R-:W-:Y:S05]  /*0a70*/  CALL.REL.NOINC `($_Z14tonemap_kernelPjPKfiif$__internal_accurate_pow) ;  /* 0x0000000c009c7944 */ /* 0x000fea0003c00000 */
[----:B------:R-:W-:-:S04]  /*0a80*/  ISETP.GE.AND P0, PT, R27, RZ, PT ;  /* 0x000000ff1b00720c */ /* 0x000fc80003f06270 */
[----:B------:R-:W-:Y:S02]  /*0a90*/  FSEL R6, R3, RZ, P0 ;  /* 0x000000ff03067208 */ /* 0x000fe40000000000 */
[----:B------:R-:W-:Y:S01]  /*0aa0*/  FSEL R7, R12, -QNAN , P0 ;  /* 0xfff800000c077808 */ /* 0x000fe20000000000 */
[----:B------:R-:W-:Y:S06]  /*0ab0*/  BRA `(.L_x_14) ;  /* 0x0000000000047947 */ /* 0x000fec0003800000 */
.L_x_13:
[----:B------:R-:W-:-:S07]  /*0ac0*/  CS2R R6, SRZ ;  /* 0x0000000000067805 */ /* 0x000fce000001ff00 */
.L_x_14:
[----:B------:R-:W-:Y:S05]  /*0ad0*/  BSYNC.RECONVERGENT B1 ;  /* 0x0000000000017941 */ /* 0x000fea0003800200 */
.L_x_12:
[----:B------:R-:W-:Y:S01]  /*0ae0*/  IMAD.MOV.U32 R10, RZ, RZ, -0x55555555 ;  /* 0xaaaaaaabff0a7424 */ /* 0x000fe200078e00ff */
[----:B------:R-:W-:Y:S01]  /*0af0*/  BSSY.RECONVERGENT B1, `(.L_x_15) ;  /* 0x000000e000017945 */ /* 0x000fe20003800200 */
[----:B------:R-:W-:-:S06]  /*0b00*/  IMAD.MOV.U32 R11, RZ, RZ, 0x3fdaaaaa ;  /* 0x3fdaaaaaff0b7424 */ /* 0x000fcc00078e00ff */
[----:B------:R-:W-:-:S10]  /*0b10*/  DADD R8, R26, R10 ;  /* 0x000000001a087229 */ /* 0x000fd4000000000a */
[----:B------:R-:W-:-:S04]  /*0b20*/  LOP3.LUT R8, R9, 0x7ff00000, RZ, 0xc0, !PT ;  /* 0x7ff0000009087812 */ /* 0x000fc800078ec0ff */
[----:B------:R-:W-:-:S13]  /*0b30*/  ISETP.NE.AND P0, PT, R8, 0x7ff00000, PT ;  /* 0x7ff000000800780c */ /* 0x000fda0003f05270 */
[----:B------:R-:W-:Y:S05]  /*0b40*/  @P0 BRA `(.L_x_16) ;  /* 0x0000000000200947 */ /* 0x000fea0003800000 */
[----:B------:R-:W-:-:S13]  /*0b50*/  FSETP.NAN.AND P0, PT, R25, R25, PT ;  /* 0x000000191900720b */ /* 0x000fda0003f08000 */
[----:B------:R-:W-:Y:S05]  /*0b60*/  @P0 BRA `(.L_x_17) ;  /* 0x0000000000140947 */ /* 0x000fea0003800000 */
[----:B------:R-:W-:-:S13]  /*0b70*/  FSETP.NEU.AND P0, PT, R25, +INF , PT ;  /* 0x7f8000001900780b */ /* 0x000fda0003f0d000 */
[----:B------:R-:W-:Y:S05]  /*0b80*/  @P0 BRA `(.L_x_16) ;  /* 0x0000000000100947 */ /* 0x000fea0003800000 */
[----:B------:R-:W-:Y:S02]  /*0b90*/  IMAD.MOV.U32 R6, RZ, RZ, 0x0 ;  /* 0x00000000ff067424 */ /* 0x000fe400078e00ff */
[----:B------:R-:W-:Y:S01]  /*0ba0*/  IMAD.MOV.U32 R7, RZ, RZ, 0x7ff00000 ;  /* 0x7ff00000ff077424 */ /* 0x000fe200078e00ff */
[----:B------:R-:W-:Y:S06]  /*0bb0*/  BRA `(.L_x_16) ;  /* 0x0000000000047947 */ /* 0x000fec0003800000 */
.L_x_17:
[----:B------:R-:W-:-:S11]  /*0bc0*/  DADD R6, R26, R10 ;  /* 0x000000001a067229 */ /* 0x000fd6000000000a */
.L_x_16:
[----:B------:R-:W-:Y:S05]  /*0bd0*/  BSYNC.RECONVERGENT B1 ;  /* 0x0000000000017941 */ /* 0x000fea0003800200 */
.L_x_15:
[----:B------:R-:W-:Y:S01]  /*0be0*/  IMAD.MOV.U32 R8, RZ, RZ, -0x3d70a3d7 ;  /* 0xc28f5c29ff087424 */ /* 0x000fe200078e00ff */
[----:B------:R-:W-:Y:S01]  /*0bf0*/  UMOV UR6, 0xae147ae1 ;  /* 0xae147ae100067882 */ /* 0x000fe20000000000 */
[----:B------:R-:W-:Y:S01]  /*0c00*/  IMAD.MOV.U32 R9, RZ, RZ, 0x3fac28f5 ;  /* 0x3fac28f5ff097424 */ /* 0x000fe200078e00ff */
[----:B------:R-:W-:Y:S01]  /*0c10*/  UMOV UR7, 0x3ff0e147 ;  /* 0x3ff0e14700077882 */ /* 0x000fe20000000000 */
[----:B------:R-:W-:-:S04]  /*0c20*/  FSETP.NEU.AND P0, PT, R25, 1, PT ;  /* 0x3f8000001900780b */ /* 0x000fc80003f0d000 */
[----:B------:R-:W-:-:S10]  /*0c30*/  DFMA R6, R6, UR6, -R8 ;  /* 0x0000000606067c2b */ /* 0x000fd40008000808 */
[----:B------:R-:W-:Y:S02]  /*0c40*/  FSEL R8, R6, -QNAN , P0 ;  /* 0xffffffff06087808 */ /* 0x000fe40000000000 */
[----:B------:R-:W-:-:S07]  /*0c50*/  FSEL R9, R7, 1.8749998807907104492, P0 ;  /* 0x3fefffff07097808 */ /* 0x000fce0000000000 */
.L_x_11:
[----:B------:R-:W-:Y:S05]  /*0c60*/  BSYNC.RECONVERGENT B0 ;  /* 0x0000000000007941 */ /* 0x000fea0003800200 */
.L_x_10:
        /* <DEDUP_REMOVED lines=30> */
[----:B------:R-:W-:Y:S01]  /*0e50*/  FSETP.GT.AND P1, PT, |R0|, 1.469367938527859385e-39, PT ;  /* 0x001000000000780b */ /* 0x000fe20003f24200 */
[----:B------:R-:W-:-:S05]  /*0e60*/  FMUL R0, R8, 255 ;  /* 0x437f000008007820 */ /* 0x000fca0000400000 */
[----:B------:R-:W-:-:S07]  /*0e70*/  FSEL R0, R0, 255, !P0 ;  /* 0x437f000000007808 */ /* 0x000fce0004000000 */
[----:B------:R-:W-:Y:S05]  /*0e80*/  @P1 BRA P2, `(.L_x_19) ;  /* 0x00000000001c1947 */ /* 0x000fea0001000000 */
[----:B------:R-:W-:Y:S01]  /*0e90*/  MOV R3, R13 ;  /* 0x0000000d00037202 */ /* 0x000fe20000000f00 */
[----:B------:R-:W-:Y:S01]  /*0ea0*/  IMAD.MOV.U32 R8, RZ, RZ, R10 ;  /* 0x000000ffff087224 */ /* 0x000fe200078e000a */
[----:B------:R-:W-:Y:S01]  /*0eb0*/  MOV R4, 0xee0 ;  /* 0x00000ee000047802 */ /* 0x000fe20000000f00 */
[----:B------:R-:W-:-:S07]  /*0ec0*/  IMAD.MOV.U32 R9, RZ, RZ, R11 ;  /* 0x000000ffff097224 */ /* 0x000fce00078e000b */
[----:B------:R-:W-:Y:S05]  /*0ed0*/  CALL.REL.NOINC `($__internal_0_$__cuda_sm20_div_rn_f64_full) ;  /* 0x0000000400107944 */ /* 0x000fea0003c00000 */
[----:B------:R-:W-:Y:S02]  /*0ee0*/  IMAD.MOV.U32 R6, RZ, RZ, R14 ;  /* 0x000000ffff067224 */ /* 0x000fe400078e000e */
[----:B------:R-:W-:-:S07]  /*0ef0*/  IMAD.MOV.U32 R7, RZ, RZ, R15 ;  /* 0x000000ffff077224 */ /* 0x000fce00078e000f */
.L_x_19:
[----:B------:R-:W-:Y:S05]  /*0f00*/  BSYNC.RECONVERGENT B0 ;  /* 0x0000000000007941 */ /* 0x000fea0003800200 */
.L_x_18:
        /* <DEDUP_REMOVED lines=21> */
.L_x_23:
[----:B------:R-:W-:-:S07]  /*1060*/  CS2R R6, SRZ ;  /* 0x0000000000067805 */ /* 0x000fce000001ff00 */
.L_x_24:
[----:B------:R-:W-:Y:S05]  /*1070*/  BSYNC.RECONVERGENT B1 ;  /* 0x0000000000017941 */ /* 0x000fea0003800200 */
.L_x_22:
        /* <DEDUP_REMOVED lines=14> */
.L_x_27:
[----:B------:R-:W-:-:S11]  /*1160*/  DADD R6, R26, R10 ;  /* 0x000000001a067229 */ /* 0x000fd6000000000a */
.L_x_26:
[----:B------:R-:W-:Y:S05]  /*1170*/  BSYNC.RECONVERGENT B1 ;  /* 0x0000000000017941 */ /* 0x000fea0003800200 */
.L_x_25:
        /* <DEDUP_REMOVED lines=8> */
.L_x_21:
[----:B------:R-:W-:Y:S05]  /*1200*/  BSYNC.RECONVERGENT B0 ;  /* 0x0000000000007941 */ /* 0x000fea0003800200 */
.L_x_20:
[----:B------:R-:W0:Y:S01]  /*1210*/  F2F.F32.F64 R8, R8 ;  /* 0x0000000800087310 */ /* 0x000e220000301000 */
[----:B------:R-:W1:Y:S07]  /*1220*/  LDC.64 R6, c[0x0][0x380] ;  /* 0x0000e000ff067b82 */ /* 0x000e6e0000000a00 */
[----:B------:R-:W2:Y:S01]  /*1230*/  F2I.U32.TRUNC.NTZ R0, R0 ;  /* 0x0000000000007305 */ /* 0x000ea2000020f000 */
[C---:B0-----:R-:W-:Y:S01]  /*1240*/  FMUL R3, R8.reuse, 255 ;  /* 0x437f000008037820 */ /* 0x041fe20000400000 */
[----:B------:R-:W-:-:S06]  /*1250*/  FSETP.GT.AND P0, PT, R8, 1, PT ;  /* 0x3f8000000800780b */ /* 0x000fcc0003f04000 */
[----:B------:R-:W-:Y:S01]  /*1260*/  F2I.U32.TRUNC.NTZ R13, R24 ;  /* 0x00000018000d7305 */ /* 0x000fe2000020f000 */
[----:B------:R-:W-:Y:S02]  /*1270*/  FSEL R4, R3, 255, !P0 ;  /* 0x437f000003047808 */ /* 0x000fe40004000000 */
[----:B--2---:R-:W-:-:S05]  /*1280*/  SHF.L.U32 R3, R0, 0x8, RZ ;  /* 0x0000000800037819 */ /* 0x004fca00000006ff */
[----:B------:R-:W0:Y:S01]  /*1290*/  F2I.U32.TRUNC.NTZ R4, R4 ;  /* 0x0000000400047305 */ /* 0x000e22000020f000 */
[----:B------:R-:W-:Y:S02]  /*12a0*/  LOP3.LUT R11, R3, 0xff00, RZ, 0xc0, !PT ;  /* 0x0000ff00030b7812 */ /* 0x000fe400078ec0ff */
[----:B------:R-:W-:-:S05]  /*12b0*/  LEA.HI.SX32 R3, R5, R2, 0x1e ;  /* 0x0000000205037211 */ /* 0x000fca00078ff2ff */
[----:B-1----:R-:W-:-:S04]  /*12c0*/  IMAD.WIDE R2, R3, 0x4, R6 ;  /* 0x0000000403027825 */ /* 0x002fc800078e0206 */
[----:B0-----:R-:W-:-:S05]  /*12d0*/  IMAD.U32 R10, R4, 0x10000, RZ ;  /* 0x00010000040a7824 */ /* 0x001fca00078e00ff */
[----:B------:R-:W-:-:S04]  /*12e0*/  LOP3.LUT R10, R11, 0xff0000, R10, 0xf8, !PT ;  /* 0x00ff00000b0a7812 */ /* 0x000fc800078ef80a */
[----:B------:R-:W-:-:S05]  /*12f0*/  LOP3.LUT R13, R10, 0xff, R13, 0xf8, !PT ;  /* 0x000000ff0a0d7812 */ /* 0x000fca00078ef80d */
[----:B------:R-:W-:Y:S01]  /*1300*/  STG.E desc[UR4][R2.64], R13 ;  /* 0x0000000d02007986 */ /* 0x000fe2000c101904 */
[----:B------:R-:W-:Y:S05]  /*1310*/  EXIT ;  /* 0x000000000000794d */ /* 0x000fea0003800000 */
        .weak           $__internal_0_$__cuda_sm20_div_rn_f64_full
        .type           $__internal_0_$__cuda_sm20_div_rn_f64_full,@function
        .size           $__internal_0_$__cuda_sm20_div_rn_f64_full,($_Z14tonemap_kernelPjPKfiif$__internal_accurate_pow - $__internal_0_$__cuda_sm20_div_rn_f64_full)
$__internal_0_$__cuda_sm20_div_rn_f64_full:
[C---:B------:R-:W-:Y:S01]  /*1320*/  FSETP.GEU.AND P0, PT, |R9|.reuse, 1.469367938527859385e-39, PT ;  /* 0x001000000900780b */ /* 0x040fe20003f0e200 */
[----:B------:R-:W-:Y:S01]  /*1330*/  IMAD.MOV.U32 R11, RZ, RZ, R3 ;  /* 0x000000ffff0b7224 */ /* 0x000fe200078e0003 */
[C---:B------:R-:W-:Y:S01]  /*1340*/  LOP3.LUT R6, R9.reuse, 0x800fffff, RZ, 0xc0, !PT ;  /* 0x800fffff09067812 */ /* 0x040fe200078ec0ff */
[----:B------:R-:W-:Y:S01]  /*1350*/  IMAD.MOV.U32 R10, RZ, RZ, R12 ;  /* 0x000000ffff0a7224 */ /* 0x000fe200078e000c */
[----:B------:R-:W-:Y:S01]  /*1360*/  LOP3.LUT R21, R9, 0x7ff00000, RZ, 0xc0, !PT ;  /* 0x7ff0000009157812 */ /* 0x000fe200078ec0ff */
[----:B------:R-:W-:Y:S01]  /*1370*/  IMAD.MOV.U32 R12, RZ, RZ, 0x1 ;  /* 0x00000001ff0c7424 */ /* 0x000fe200078e00ff */
[----:B------:R-:W-:Y:S01]  /*1380*/  LOP3.LUT R7, R6, 0x3ff00000, RZ, 0xfc, !PT ;  /* 0x3ff0000006077812 */ /* 0x000fe200078efcff */
[----:B------:R-:W-:Y:S01]  /*1390*/  IMAD.MOV.U32 R6, RZ, RZ, R8 ;  /* 0x000000ffff067224 */ /* 0x000fe200078e0008 */
[C---:B------:R-:W-:Y:S01]  /*13a0*/  FSETP.GEU.AND P2, PT, |R11|.reuse, 1.469367938527859385e-39, PT ;  /* 0x001000000b00780b */ /* 0x040fe20003f4e200 */
[----:B------:R-:W-:Y:S01]  /*13b0*/  BSSY.RECONVERGENT B1, `(.L_x_28) ;  /* 0x0000050000017945 */ /* 0x000fe20003800200 */
[----:B------:R-:W-:-:S03]  /*13c0*/  LOP3.LUT R20, R11, 0x7ff00000, RZ, 0xc0, !PT ;  /* 0x7ff000000b147812 */ /* 0x000fc600078ec0ff */
[----:B------:R-:W-:Y:S01]  /*13d0*/  @!P0 DMUL R6, R8, 8.98846567431157953865e+307 ;  /* 0x7fe0000008068828 */ /* 0x000fe20000000000 */
[----:B------:R-:W-:Y:S01]  /*13e0*/  ISETP.GE.U32.AND P1, PT, R20, R21, PT ;  /* 0x000000151400720c */ /* 0x000fe20003f26070 */
[----:B------:R-:W-:-:S04]  /*13f0*/  IMAD.MOV.U32 R22, RZ, RZ, R20 ;  /* 0x000000ffff167224 */ /* 0x000fc800078e0014 */
[----:B------:R-:W0:Y:S02]  /*1400*/  MUFU.RCP64H R13, R7 ;  /* 0x00000007000d7308 */ /* 0x000e240000001800 */
[----:B------:R-:W-:Y:S02]  /*1410*/  @!P2 LOP3.LUT R3, R9, 0x7ff00000, RZ, 0xc0, !PT ;  /* 0x7ff000000903a812 */ /* 0x000fe400078ec0ff */
[----:B------:R-:W-:Y:S02]  /*1420*/  @!P0 LOP3.LUT R21, R7, 0x7ff00000, RZ, 0xc0, !PT ;  /* 0x7ff0000007158812 */ /* 0x000fe400078ec0ff */
[----:B------:R-:W-:Y:S01]  /*1430*/  @!P2 ISETP.GE.U32.AND P3, PT, R20, R3, PT ;  /* 0x000000031400a20c */ /* 0x000fe20003f66070 */
[----:B------:R-:W-:Y:S02]  /*1440*/  IMAD.MOV.U32 R3, RZ, RZ, 0x1ca00000 ;  /* 0x1ca00000ff037424 */ /* 0x000fe400078e00ff */
[----:B------:R-:W-:-:S03]  /*1450*/  VIADD R25, R21, 0xffffffff ;  /* 0xffffffff15197836 */ /* 0x000fc60000000000 */
[----:B------:R-:W-:-:S04]  /*1460*/  @!P2 SEL R17, R3, 0x63400000, !P3 ;  /* 0x634000000311a807 */ /* 0x000fc80005800000 */
[----:B------:R-:W-:Y:S01]  /*1470*/  @!P2 LOP3.LUT R18, R17, 0x80000000, R11, 0xf8, !PT ;  /* 0x800000001112a812 */ /* 0x000fe200078ef80b */
[----:B0-----:R-:W-:-:S03]  /*1480*/  DFMA R14, R12, -R6, 1 ;  /* 0x3ff000000c0e742b */ /* 0x001fc60000000806 */
[----:B------:R-:W-:Y:S01]  /*1490*/  @!P2 LOP3.LUT R19, R18, 0x100000, RZ, 0xfc, !PT ;  /* 0x001000001213a812 */ /* 0x000fe200078efcff */
[----:B------:R-:W-:-:S04]  /*14a0*/  @!P2 IMAD.MOV.U32 R18, RZ, RZ, RZ ;  /* 0x000000ffff12a224 */ /* 0x000fc800078e00ff */
[----:B------:R-:W-:-:S08]  /*14b0*/  DFMA R14, R14, R14, R14 ;  /* 0x0000000e0e0e722b */ /* 0x000fd0000000000e */
[----:B------:R-:W-:Y:S01]  /*14c0*/  DFMA R14, R12, R14, R12 ;  /* 0x0000000e0c0e722b */ /* 0x000fe2000000000c */
[----:B------:R-:W-:Y:S01]  /*14d0*/  SEL R13, R3, 0x63400000, !P1 ;  /* 0x63400000030d7807 */ /* 0x000fe20004800000 */
[----:B------:R-:W-:-:S03]  /*14e0*/  IMAD.MOV.U32 R12, RZ, RZ, R10 ;  /* 0x000000ffff0c7224 */ /* 0x000fc600078e000a */
[----:B------:R-:W-:-:S03]  /*14f0*/  LOP3.LUT R13, R13, 0x800fffff, R11, 0xf8, !PT ;  /* 0x800fffff0d0d7812 */ /* 0x000fc600078ef80b */
[----:B------:R-:W-:-:S03]  /*1500*/  DFMA R16, R14, -R6, 1 ;  /* 0x3ff000000e10742b */ /* 0x000fc60000000806 */
[----:B------:R-:W-:-:S05]  /*1510*/  @!P2 DFMA R12, R12, 2, -R18 ;  /* 0x400000000c0ca82b */ /* 0x000fca0000000812 */
[----:B------:R-:W-:-:S05]  /*1520*/  DFMA R16, R14, R16, R14 ;  /* 0x000000100e10722b */ /* 0x000fca000000000e */
[----:B------:R-:W-:-:S03]  /*1530*/  @!P2 LOP3.LUT R22, R13, 0x7ff00000, RZ, 0xc0, !PT ;  /* 0x7ff000000d16a812 */ /* 0x000fc600078ec0ff */
[----:B------:R-:W-:Y:S02]  /*1540*/  DMUL R14, R16, R12 ;  /* 0x0000000c100e7228 */ /* 0x000fe40000000000 */
[----:B------:R-:W-:-:S05]  /*1550*/  VIADD R23, R22, 0xffffffff ;  /* 0xffffffff16177836 */ /* 0x000fca0000000000 */
[----:B------:R-:W-:Y:S01]  /*1560*/  ISETP.GT.U32.AND P0, PT, R23, 0x7feffffe, PT ;  /* 0x7feffffe1700780c */ /* 0x000fe20003f04070 */
[----:B------:R-:W-:-:S03]  /*1570*/  DFMA R18, R14, -R6, R12 ;  /* 0x800000060e12722b */ /* 0x000fc6000000000c */
[----:B------:R-:W-:-:S05]  /*1580*/  ISETP.GT.U32.OR P0, PT, R25, 0x7feffffe, P0 ;  /* 0x7feffffe1900780c */ /* 0x000fca0000704470 */
[----:B------:R-:W-:-:S08]  /*1590*/  DFMA R18, R16, R18, R14 ;  /* 0x000000121012722b */ /* 0x000fd0000000000e */
[----:B------:R-:W-:Y:S05]  /*15a0*/  @P0 BRA `(.L_x_29) ;  /* 0x00000000006c0947 */ /* 0x000fea0003800000 */
[----:B------:R-:W-:-:S04]  /*15b0*/  LOP3.LUT R11, R9, 0x7ff00000, RZ, 0xc0, !PT ;  /* 0x7ff00000090b7812 */ /* 0x000fc800078ec0ff */
[CC--:B------:R-:W-:Y:S02]  /*15c0*/  VIADDMNMX R10, R20.reuse, -R11.reuse, 0xb9600000, !PT ;  /* 0xb9600000140a7446 */ /* 0x0c0fe4000780090b */
[----:B------:R-:W-:Y:S02]  /*15d0*/  ISETP.GE.U32.AND P0, PT, R20, R11, PT ;  /* 0x0000000b1400720c */ /* 0x000fe40003f06070 */
[----:B------:R-:W-:Y:S02]  /*15e0*/  VIMNMX R10, PT, PT, R10, 0x46a00000, PT ;  /* 0x46a000000a0a7848 */ /* 0x000fe40003fe0100 */
[----:B------:R-:W-:-:S05]  /*15f0*/  SEL R3, R3, 0x63400000, !P0 ;  /* 0x6340000003037807 */ /* 0x000fca0004000000 */
[----:B------:R-:W-:Y:S01]  /*1600*/  IMAD.IADD R3, R10, 0x1, -R3 ;  /* 0x000000010a037824 */ /* 0x000fe200078e0a03 */
[----:B------:R-:W-:-:S03]  /*1610*/  MOV R10, RZ ;  /* 0x000000ff000a7202 */ /* 0x000fc60000000f00 */
[----:B------:R-:W-:-:S06]  /*1620*/  VIADD R11, R3, 0x7fe00000 ;  /* 0x7fe00000030b7836 */ /* 0x000fcc0000000000 */
[----:B------:R-:W-:-:S10]  /*1630*/  DMUL R14, R18, R10 ;  /* 0x0000000a120e7228 */ /* 0x000fd40000000000 */
[----:B------:R-:W-:-:S13]  /*1640*/  FSETP.GTU.AND P0, PT, |R15|, 1.469367938527859385e-39, PT ;  /* 0x001000000f00780b */ /* 0x000fda0003f0c200 */
[----:B------:R-:W-:Y:S05]  /*1650*/  @P0 BRA `(.L_x_30) ;  /* 0x0000000000940947 */ /* 0x000fea0003800000 */
[----:B------:R-:W-:Y:S01]  /*1660*/  DFMA R6, R18, -R6, R12 ;  /* 0x800000061206722b */ /* 0x000fe2000000000c */
[----:B------:R-:W-:-:S09]  /*1670*/  IMAD.MOV.U32 R10, RZ, RZ, RZ ;  /* 0x000000ffff0a7224 */ /* 0x000fd200078e00ff */
[C---:B------:R-:W-:Y:S02]  /*1680*/  FSETP.NEU.AND P0, PT, R7.reuse, RZ, PT ;  /* 0x000000ff0700720b */ /* 0x040fe40003f0d000 */
[----:B------:R-:W-:-:S04]  /*1690*/  LOP3.LUT R9, R7, 0x80000000, R9, 0x48, !PT ;  /* 0x8000000007097812 */ /* 0x000fc800078e4809 */
[----:B------:R-:W-:-:S07]  /*16a0*/  LOP3.LUT R11, R9, R11, RZ, 0xfc, !PT ;  /* 0x0000000b090b7212 */ /* 0x000fce00078efcff */
[----:B------:R-:W-:Y:S05]  /*16b0*/  @!P0 BRA `(.L_x_30) ;  /* 0x00000000007c8947 */ /* 0x000fea0003800000 */
[----:B------:R-:W-:Y:S01]  /*16c0*/  IMAD.MOV R7, RZ, RZ, -R3 ;  /* 0x000000ffff077224 */ /* 0x000fe200078e0a03 */
[----:B------:R-:W-:Y:S01]  /*16d0*/  DMUL.RP R10, R18, R10 ;  /* 0x0000000a120a7228 */ /* 0x000fe20000008000 */
[----:B------:R-:W-:Y:S01]  /*16e0*/  IMAD.MOV.U32 R6, RZ, RZ, RZ ;  /* 0x000000ffff067224 */ /* 0x000fe200078e00ff */
[----:B------:R-:W-:-:S05]  /*16f0*/  IADD3 R3, PT, PT, -R3, -0x43300000, RZ ;  /* 0xbcd0000003037810 */ /* 0x000fca0007ffe1ff */
[----:B------:R-:W-:-:S03]  /*1700*/  DFMA R6, R14, -R6, R18 ;  /* 0x800000060e06722b */ /* 0x000fc60000000012 */
[----:B------:R-:W-:-:S07]  /*1710*/  LOP3.LUT R9, R11, R9, RZ, 0x3c, !PT ;  /* 0x000000090b097212 */ /* 0x000fce00078e3cff */
[----:B------:R-:W-:-:S04]  /*1720*/  FSETP.NEU.AND P0, PT, |R7|, R3, PT ;  /* 0x000000030700720b */ /* 0x000fc80003f0d200 */
[----:B------:R-:W-:Y:S02]  /*1730*/  FSEL R14, R10, R14, !P0 ;  /* 0x0000000e0a0e7208 */ /* 0x000fe40004000000 */
[----:B------:R-:W-:Y:S01]  /*1740*/  FSEL R15, R9, R15, !P0 ;  /* 0x0000000f090f7208 */ /* 0x000fe20004000000 */
[----:B------:R-:W-:Y:S06]  /*1750*/  BRA `(.L_x_30) ;  /* 0x0000000000547947 */ /* 0x000fec0003800000 */
.L_x_29:
[----:B------:R-:W-:-:S14]  /*1760*/  DSETP.NAN.AND P0, PT, R10, R10, PT ;  /* 0x0000000a0a00722a */ /* 0x000fdc0003f08000 */
[----:B------:R-:W-:Y:S05]  /*1770*/  @P0 BRA `(.L_x_31) ;  /* 0x0000000000440947 */ /* 0x000fea0003800000 */
[----:B------:R-:W-:-:S14]  /*1780*/  DSETP.NAN.AND P0, PT, R8, R8, PT ;  /* 0x000000080800722a */ /* 0x000fdc0003f08000 */
[----:B------:R-:W-:Y:S05]  /*1790*/  @P0 BRA `(.L_x_32) ;  /* 0x0000000000300947 */ /* 0x000fea0003800000 */
[----:B------:R-:W-:Y:S01]  /*17a0*/  ISETP.NE.AND P0, PT, R22, R21, PT ;  /* 0x000000151600720c */ /* 0x000fe20003f05270 */
[----:B------:R-:W-:Y:S02]  /*17b0*/  IMAD.MOV.U32 R14, RZ, RZ, 0x0 ;  /* 0x00000000ff0e7424 */ /* 0x000fe400078e00ff */
[----:B------:R-:W-:-:S10]  /*17c0*/  IMAD.MOV.U32 R15, RZ, RZ, -0x80000 ;  /* 0xfff80000ff0f7424 */ /* 0x000fd400078e00ff */
[----:B------:R-:W-:Y:S05]  /*17d0*/  @!P0 BRA `(.L_x_30) ;  /* 0x0000000000348947 */ /* 0x000fea0003800000 */
[----:B------:R-:W-:Y:S02]  /*17e0*/  ISETP.NE.AND P0, PT, R22, 0x7ff00000, PT ;  /* 0x7ff000001600780c */ /* 0x000fe40003f05270 */
[----:B------:R-:W-:Y:S02]  /*17f0*/  LOP3.LUT R15, R11, 0x80000000, R9, 0x48, !PT ;  /* 0x800000000b0f7812 */ /* 0x000fe400078e4809 */
[----:B------:R-:W-:-:S13]  /*1800*/  ISETP.EQ.OR P0, PT, R21, RZ, !P0 ;  /* 0x000000ff1500720c */ /* 0x000fda0004702670 */
[----:B------:R-:W-:Y:S01]  /*1810*/  @P0 LOP3.LUT R3, R15, 0x7ff00000, RZ, 0xfc, !PT ;  /* 0x7ff000000f030812 */ /* 0x000fe200078efcff */
[----:B------:R-:W-:Y:S02]  /*1820*/  @!P0 IMAD.MOV.U32 R14, RZ, RZ, RZ ;  /* 0x000000ffff0e8224 */ /* 0x000fe400078e00ff */
[----:B------:R-:W-:Y:S02]  /*1830*/  @P0 IMAD.MOV.U32 R14, RZ, RZ, RZ ;  /* 0x000000ffff0e0224 */ /* 0x000fe400078e00ff */
[----:B------:R-:W-:Y:S01]  /*1840*/  @P0 IMAD.MOV.U32 R15, RZ, RZ, R3 ;  /* 0x000000ffff0f0224 */ /* 0x000fe200078e0003 */
[----:B------:R-:W-:Y:S06]  /*1850*/  BRA `(.L_x_30) ;  /* 0x0000000000147947 */ /* 0x000fec0003800000 */
.L_x_32:
[----:B------:R-:W-:Y:S01]  /*1860*/  LOP3.LUT R15, R9, 0x80000, RZ, 0xfc, !PT ;  /* 0x00080000090f7812 */ /* 0x000fe200078efcff */
[----:B------:R-:W-:Y:S01]  /*1870*/  IMAD.MOV.U32 R14, RZ, RZ, R8 ;  /* 0x000000ffff0e7224 */ /* 0x000fe200078e0008 */
[----:B------:R-:W-:Y:S06]  /*1880*/  BRA `(.L_x_30) ;  /* 0x0000000000087947 */ /* 0x000fec0003800000 */
.L_x_31:
[----:B------:R-:W-:Y:S01]  /*1890*/  LOP3.LUT R15, R11, 0x80000, RZ, 0xfc, !PT ;  /* 0x000800000b0f7812 */ /* 0x000fe200078efcff */
[----:B------:R-:W-:-:S07]  /*18a0*/  IMAD.MOV.U32 R14, RZ, RZ, R10 ;  /* 0x000000ffff0e7224 */ /* 0x000fce00078e000a */
.L_x_30:
[----:B------:R-:W-:Y:S05]  /*18b0*/  BSYNC.RECONVERGENT B1 ;  /* 0x0000000000017941 */ /* 0x000fea0003800200 */
.L_x_28:
[----:B------:R-:W-:Y:S02]  /*18c0*/  IMAD.MOV.U32 R6, RZ, RZ, R4 ;  /* 0x000000ffff067224 */ /* 0x000fe400078e0004 */
[----:B------:R-:W-:-:S04]  /*18d0*/  IMAD.MOV.U32 R7, RZ, RZ, 0x0 ;  /* 0x00000000ff077424 */ /* 0x000fc800078e00ff */
[----:B------:R-:W-:Y:S05]  /*18e0*/  RET.REL.NODEC R6 `(_Z14tonemap_kernelPjPKfiif) ;  /* 0xffffffe406c47950 */ /* 0x000fea0003c3ffff */
        .type           $_Z14tonemap_kernelPjPKfiif$__internal_accurate_pow,@function
        .size           $_Z14tonemap_kernelPjPKfiif$__internal_accurate_pow,(.L_x_36 - $_Z14tonemap_kernelPjPKfiif$__internal_accurate_pow)
$_Z14tonemap_kernelPjPKfiif$__internal_accurate_pow:
[----:B------:R-:W-:Y:S01]  /*18f0*/  ISETP.GT.U32.AND P0, PT, R3, 0xfffff, PT ;  /* 0x000fffff0300780c */ /* 0x000fe20003f04070 */
[----:B------:R-:W-:Y:S01]  /*1900*/  IMAD.MOV.U32 R6, RZ, RZ, R8 ;  /* 0x000000ffff067224 */ /* 0x000fe200078e0008 */
[----:B------:R-:W-:Y:S01]  /*1910*/  MOV R7, R3 ;  /* 0x0000000300077202 */ /* 0x000fe20000000f00 */
[--C-:B------:R-:W-:Y:S01]  /*1920*/  IMAD.MOV.U32 R9, RZ, RZ, R3.reuse ;  /* 0x000000ffff097224 */ /* 0x100fe200078e0003 */
[----:B------:R-:W-:Y:S01]  /*1930*/  UMOV UR6, 0x7d2cafe2 ;  /* 0x7d2cafe200067882 */ /* 0x000fe20000000000 */
[----:B------:R-:W-:Y:S01]  /*1940*/  IMAD.MOV.U32 R12, RZ, RZ, 0x41ad3b5a ;  /* 0x41ad3b5aff0c7424 */ /* 0x000fe200078e00ff */
[----:B------:R-:W-:Y:S01]  /*1950*/  UMOV UR7, 0x3eb0f5ff ;  /* 0x3eb0f5ff00077882 */ /* 0x000fe20000000000 */
[----:B------:R-:W-:Y:S01]  /*1960*/  IMAD.MOV.U32 R13, RZ, RZ, 0x3ed0f5d2 ;  /* 0x3ed0f5d2ff0d7424 */ /* 0x000fe200078e00ff */
[----:B------:R-:W-:Y:S01]  /*1970*/  SHF.R.U32.HI R3, RZ, 0x14, R3 ;  /* 0x00000014ff037819 */ /* 0x000fe20000011603 */
[----:B------:R-:W-:Y:S01]  /*1980*/  UMOV UR8, 0x3b39803f ;  /* 0x3b39803f00087882 */ /* 0x000fe20000000000 */
[----:B------:R-:W-:-:S03]  /*1990*/  UMOV UR9, 0x3c7abc9e ;  /* 0x3c7abc9e00097882 */ /* 0x000fc60000000000 */
[----:B------:R-:W-:-:S10]  /*19a0*/  @!P0 DMUL R6, R6, 1.80143985094819840000e+16 ;  /* 0x4350000006068828 */ /* 0x000fd40000000000 */
[----:B------:R-:W-:Y:S01]  /*19b0*/  @!P0 IMAD.MOV.U32 R9, RZ, RZ, R7 ;  /* 0x000000ffff098224 */ /* 0x000fe200078e0007 */
[----:B------:R-:W-:Y:S01]  /*19c0*/  @!P0 LEA.HI R3, R7, 0xffffffca, RZ, 0xc ;  /* 0xffffffca07038811 */ /* 0x000fe200078f60ff */
[----:B------:R-:W-:-:S03]  /*19d0*/  @!P0 IMAD.MOV.U32 R8, RZ, RZ, R6 ;  /* 0x000000ffff088224 */ /* 0x000fc600078e0006 */
[----:B------:R-:W-:Y:S01]  /*19e0*/  LOP3.LUT R9, R9, 0x800fffff, RZ, 0xc0, !PT ;  /* 0x800fffff09097812 */ /* 0x000fe200078ec0ff */
[----:B------:R-:W-:Y:S02]  /*19f0*/  IMAD.MOV.U32 R10, RZ, RZ, R8 ;  /* 0x000000ffff0a7224 */ /* 0x000fe400078e0008 */
[----:B------:R-:W-:Y:S01]  /*1a00*/  IMAD.MOV.U32 R8, RZ, RZ, RZ ;  /* 0x000000ffff087224 */ /* 0x000fe200078e00ff */
[----:B------:R-:W-:Y:S01]  /*1a10*/  LOP3.LUT R11, R9, 0x3ff00000, RZ, 0xfc, !PT ;  /* 0x3ff00000090b7812 */ /* 0x000fe200078efcff */
[----:B------:R-:W-:-:S03]  /*1a20*/  VIADD R6, R3, 0xfffffc01 ;  /* 0xfffffc0103067836 */ /* 0x000fc60000000000 */
[----:B------:R-:W-:-:S13]  /*1a30*/  ISETP.GE.U32.AND P1, PT, R11, 0x3ff6a09f, PT ;  /* 0x3ff6a09f0b00780c */ /* 0x000fda0003f26070 */
[----:B------:R-:W-:Y:S02]  /*1a40*/  @P1 VIADD R9, R11, 0xfff00000 ;  /* 0xfff000000b091836 */ /* 0x000fe40000000000 */
[----:B------:R-:W-:Y:S02]  /*1a50*/  @P1 VIADD R6, R3, 0xfffffc02 ;  /* 0xfffffc0203061836 */ /* 0x000fe40000000000 */
[----:B------:R-:W-:-:S06]  /*1a60*/  @P1 IMAD.MOV.U32 R11, RZ, RZ, R9 ;  /* 0x000000ffff0b1224 */ /* 0x000fcc00078e0009 */
[C---:B------:R-:W-:Y:S02]  /*1a70*/  DADD R16, R10.reuse, 1 ;  /* 0x3ff000000a107429 */ /* 0x040fe40000000000 */
[----:B------:R-:W-:-:S04]  /*1a80*/  DADD R10, R10, -1 ;  /* 0xbff000000a0a7429 */ /* 0x000fc80000000000 */
[----:B------:R-:W0:Y:S02]  /*1a90*/  MUFU.RCP64H R9, R17 ;  /* 0x0000001100097308 */ /* 0x000e240000001800 */
[----:B0-----:R-:W-:-:S08]  /*1aa0*/  DFMA R14, -R16, R8, 1 ;  /* 0x3ff00000100e742b */ /* 0x001fd00000000108 */
[----:B------:R-:W-:-:S08]  /*1ab0*/  DFMA R14, R14, R14, R14 ;  /* 0x0000000e0e0e722b */ /* 0x000fd0000000000e */
[----:B------:R-:W-:-:S08]  /*1ac0*/  DFMA R14, R8, R14, R8 ;  /* 0x0000000e080e722b */ /* 0x000fd00000000008 */
[----:B------:R-:W-:-:S08]  /*1ad0*/  DMUL R8, R10, R14 ;  /* 0x0000000e0a087228 */ /* 0x000fd00000000000 */
[----:B------:R-:W-:-:S08]  /*1ae0*/  DFMA R8, R10, R14, R8 ;  /* 0x0000000e0a08722b */ /* 0x000fd00000000008 */
[----:B------:R-:W-:-:S08]  /*1af0*/  DMUL R20, R8, R8 ;  /* 0x0000000808147228 */ /* 0x000fd00000000000 */
[----:B------:R-:W-:Y:S01]  /*1b00*/  DFMA R12, R20, UR6, R12 ;  /* 0x00000006140c7c2b */ /* 0x000fe2000800000c */
[----:B------:R-:W-:Y:S01]  /*1b10*/  UMOV UR6, 0x75488a3f ;  /* 0x75488a3f00067882 */ /* 0x000fe20000000000 */
[----:B------:R-:W-:-:S06]  /*1b20*/  UMOV UR7, 0x3ef3b20a ;  /* 0x3ef3b20a00077882 */ /* 0x000fcc0000000000 */
[----:B------:R-:W-:Y:S01]  /*1b30*/  DFMA R18, R20, R12, UR6 ;  /* 0x0000000614127e2b */ /* 0x000fe2000800000c */
[----:B------:R-:W-:Y:S01]  /*1b40*/  UMOV UR6, 0xe4faecd5 ;  /* 0xe4faecd500067882 */ /* 0x000fe20000000000 */
[----:B------:R-:W-:Y:S01]  /*1b50*/  UMOV UR7, 0x3f1745cd ;  /* 0x3f1745cd00077882 */ /* 0x000fe20000000000 */
[----:B------:R-:W-:-:S05]  /*1b60*/  DADD R12, R10, -R8 ;  /* 0x000000000a0c7229 */ /* 0x000fca0000000808 */
[----:B------:R-:W-:Y:S01]  /*1b70*/  DFMA R18, R20, R18, UR6 ;  /* 0x0000000614127e2b */ /* 0x000fe20008000012 */
[----:B------:R-:W-:Y:S01]  /*1b80*/  UMOV UR6, 0x258a578b ;  /* 0x258a578b00067882 */ /* 0x000fe20000000000 */
[----:B------:R-:W-:Y:S01]  /*1b90*/  UMOV UR7, 0x3f3c71c7 ;  /* 0x3f3c71c700077882 */ /* 0x000fe20000000000 */
[----:B------:R-:W-:-:S05]  /*1ba0*/  DADD R12, R12, R12 ;  /* 0x000000000c0c7229 */ /* 0x000fca000000000c */
[----:B------:R-:W-:Y:S01]  /*1bb0*/  DFMA R18, R20, R18, UR6 ;  /* 0x0000000614127e2b */ /* 0x000fe20008000012 */
[----:B------:R-:W-:Y:S01]  /*1bc0*/  UMOV UR6, 0x9242b910 ;  /* 0x9242b91000067882 */ /* 0x000fe20000000000 */
[----:B------:R-:W-:Y:S01]  /*1bd0*/  UMOV UR7, 0x3f624924 ;  /* 0x3f62492400077882 */ /* 0x000fe20000000000 */
[----:B------:R-:W-:-:S05]  /*1be0*/  DFMA R12, R10, -R8, R12 ;  /* 0x800000080a0c722b */ /* 0x000fca000000000c */
[----:B------:R-:W-:Y:S01]  /*1bf0*/  DFMA R18, R20, R18, UR6 ;  /* 0x0000000614127e2b */ /* 0x000fe20008000012 */
[----:B------:R-:W-:Y:S01]  /*1c00*/  UMOV UR6, 0x99999dfb ;  /* 0x99999dfb00067882 */ /* 0x000fe20000000000 */
[----:B------:R-:W-:Y:S01]  /*1c10*/  UMOV UR7, 0x3f899999 ;  /* 0x3f89999900077882 */ /* 0x000fe20000000000 */
[----:B------:R-:W-:Y:S02]  /*1c20*/  DMUL R12, R14, R12 ;  /* 0x0000000c0e0c7228 */ /* 0x000fe40000000000 */
[----:B------:R-:W-:-:S03]  /*1c30*/  DMUL R14, R8, R8 ;  /* 0x00000008080e7228 */ /* 0x000fc60000000000 */
[----:B------:R-:W-:Y:S01]  /*1c40*/  DFMA R18, R20, R18, UR6 ;  /* 0x0000000614127e2b */ /* 0x000fe20008000012 */
[----:B------:R-:W-:Y:S01]  /*1c50*/  UMOV UR6, 0x55555555 ;  /* 0x5555555500067882 */ /* 0x000fe20000000000 */
[----:B------:R-:W-:-:S03]  /*1c60*/  UMOV UR7, 0x3fb55555 ;  /* 0x3fb5555500077882 */ /* 0x000fc60000000000 */
[----:B------:R-:W-:-:S03]  /*1c70*/  DMUL R22, R8, R14 ;  /* 0x0000000e08167228 */ /* 0x000fc60000000000 */
[----:B------:R-:W-:-:S08]  /*1c80*/  DFMA R10, R20, R18, UR6 ;  /* 0x00000006140a7e2b */ /* 0x000fd00008000012 */
[----:B------:R-:W-:Y:S01]  /*1c90*/  DADD R16, -R10, UR6 ;  /* 0x000000060a107e29 */ /* 0x000fe20008000100 */
[----:B------:R-:W-:Y:S01]  /*1ca0*/  UMOV UR6, 0xb9e7b0 ;  /* 0x00b9e7b000067882 */ /* 0x000fe20000000000 */
[----:B------:R-:W-:-:S06]  /*1cb0*/  UMOV UR7, 0x3c46a4cb ;  /* 0x3c46a4cb00077882 */ /* 0x000fcc0000000000 */
[----:B------:R-:W-:Y:S02]  /*1cc0*/  DFMA R16, R20, R18, R16 ;  /* 0x000000121410722b */ /* 0x000fe40000000010 */
[----:B------:R-:W-:Y:S01]  /*1cd0*/  DFMA R18, R8, R8, -R14 ;  /* 0x000000080812722b */ /* 0x000fe2000000080e */
[----:B------:R-:W-:Y:S02]  /*1ce0*/  VIADD R21, R13, 0x100000 ;  /* 0x001000000d157836 */ /* 0x000fe40000000000 */
[----:B------:R-:W-:-:S06]  /*1cf0*/  IMAD.MOV.U32 R20, RZ, RZ, R12 ;  /* 0x000000ffff147224 */ /* 0x000fcc00078e000c */
[----:B------:R-:W-:Y:S02]  /*1d00*/  DFMA R18, R8, R20, R18 ;  /* 0x000000140812722b */ /* 0x000fe40000000012 */
[----:B------:R-:W-:Y:S01]  /*1d10*/  DADD R20, R16, -UR6 ;  /* 0x8000000610147e29 */ /* 0x000fe20008000000 */
[----:B------:R-:W-:Y:S01]  /*1d20*/  UMOV UR6, 0x80000000 ;  /* 0x8000000000067882 */ /* 0x000fe20000000000 */
[----:B------:R-:W-:Y:S01]  /*1d30*/  DFMA R16, R8, R14, -R22 ;  /* 0x0000000e0810722b */ /* 0x000fe20000000816 */
[----:B------:R-:W-:-:S07]  /*1d40*/  UMOV UR7, 0x43300000 ;  /* 0x4330000000077882 */ /* 0x000fce0000000000 */
[----:B------:R-:W-:Y:S02]  /*1d50*/  DFMA R16, R12, R14, R16 ;  /* 0x0000000e0c10722b */ /* 0x000fe40000000010 */
[----:B------:R-:W-:-:S06]  /*1d60*/  DADD R14, R10, R20 ;  /* 0x000000000a0e7229 */ /* 0x000fcc0000000014 */
[----:B------:R-:W-:Y:S02]  /*1d70*/  DFMA R16, R8, R18, R16 ;  /* 0x000000120810722b */ /* 0x000fe40000000010 */
[----:B------:R-:W-:Y:S02]  /*1d80*/  DADD R18, R10, -R14 ;  /* 0x000000000a127229 */ /* 0x000fe4000000080e */
[----:B------:R-:W-:-:S06]  /*1d90*/  DMUL R10, R14, R22 ;  /* 0x000000160e0a7228 */ /* 0x000fcc0000000000 */
[----:B------:R-:W-:Y:S02]  /*1da0*/  DADD R20, R20, R18 ;  /* 0x0000000014147229 */ /* 0x000fe40000000012 */
[----:B------:R-:W-:-:S08]  /*1db0*/  DFMA R18, R14, R22, -R10 ;  /* 0x000000160e12722b */ /* 0x000fd0000000080a */
[----:B------:R-:W-:-:S08]  /*1dc0*/  DFMA R16, R14, R16, R18 ;  /* 0x000000100e10722b */ /* 0x000fd00000000012 */
[----:B------:R-:W-:-:S08]  /*1dd0*/  DFMA R20, R20, R22, R16 ;  /* 0x000000161414722b */ /* 0x000fd00000000010 */
[----:B------:R-:W-:-:S08]  /*1de0*/  DADD R16, R10, R20 ;  /* 0x000000000a107229 */ /* 0x000fd00000000014 */
[--C-:B------:R-:W-:Y:S02]  /*1df0*/  DADD R14, R8, R16.reuse ;  /* 0x00000000080e7229 */ /* 0x100fe40000000010 */
[----:B------:R-:W-:-:S06]  /*1e00*/  DADD R10, R10, -R16 ;  /* 0x000000000a0a7229 */ /* 0x000fcc0000000810 */
[----:B------:R-:W-:Y:S02]  /*1e10*/  DADD R8, R8, -R14 ;  /* 0x0000000008087229 */ /* 0x000fe4000000080e */
[----:B------:R-:W-:-:S06]  /*1e20*/  DADD R10, R20, R10 ;  /* 0x00000000140a7229 */ /* 0x000fcc000000000a */
[----:B------:R-:W-:-:S08]  /*1e30*/  DADD R8, R16, R8 ;  /* 0x0000000010087229 */ /* 0x000fd00000000008 */
[----:B------:R-:W-:-:S08]  /*1e40*/  DADD R8, R10, R8 ;  /* 0x000000000a087229 */ /* 0x000fd00000000008 */
[----:B------:R-:W-:Y:S01]  /*1e50*/  DADD R12, R12, R8 ;  /* 0x000000000c0c7229 */ /* 0x000fe20000000008 */
[----:B------:R-:W-:Y:S01]  /*1e60*/  HFMA2 R9, -RZ, RZ, 3.59375, 0 ;  /* 0x43300000ff097431 */ /* 0x000fe200000001ff */
[----:B------:R-:W-:-:S06]  /*1e70*/  LOP3.LUT R8, R6, 0x80000000, RZ, 0x3c, !PT ;  /* 0x8000000006087812 */ /* 0x000fcc00078e3cff */
[----:B------:R-:W-:Y:S02]  /*1e80*/  DADD R10, R14, R12 ;  /* 0x000000000e0a7229 */ /* 0x000fe4000000000c */
[----:B------:R-:W-:Y:S01]  /*1e90*/  DADD R8, R8, -UR6 ;  /* 0x8000000608087e29 */ /* 0x000fe20008000000 */
[----:B------:R-:W-:Y:S01]  /*1ea0*/  UMOV UR6, 0xfefa39ef ;  /* 0xfefa39ef00067882 */ /* 0x000fe20000000000 */
[----:B------:R-:W-:-:S04]  /*1eb0*/  UMOV UR7, 0x3fe62e42 ;  /* 0x3fe62e4200077882 */ /* 0x000fc80000000000 */
[--C-:B------:R-:W-:Y:S02]  /*1ec0*/  DADD R16, R14, -R10.reuse ;  /* 0x000000000e107229 */ /* 0x100fe4000000080a */
[----:B------:R-:W-:-:S06]  /*1ed0*/  DFMA R6, R8, UR6, R10 ;  /* 0x0000000608067c2b */ /* 0x000fcc000800000a */
[----:B------:R-:W-:Y:S02]  /*1ee0*/  DADD R16, R12, R16 ;  /* 0x000000000c107229 */ /* 0x000fe40000000010 */
[----:B------:R-:W-:-:S08]  /*1ef0*/  DFMA R14, R8, -UR6, R6 ;  /* 0x80000006080e7c2b */ /* 0x000fd00008000006 */
[----:B------:R-:W-:-:S08]  /*1f00*/  DADD R14, -R10, R14 ;  /* 0x000000000a0e7229 */ /* 0x000fd0000000010e */
[----:B------:R-:W-:-:S08]  /*1f10*/  DADD R10, R16, -R14 ;  /* 0x00000000100a7229 */ /* 0x000fd0000000080e */
[----:B------:R-:W-:Y:S01]  /*1f20*/  DFMA R10, R8, UR8, R10 ;  /* 0x00000008080a7c2b */ /* 0x000fe2000800000a */
[----:B------:R-:W-:Y:S01]  /*1f30*/  UMOV UR8, 0xaaaaaaab ;  /* 0xaaaaaaab00087882 */ /* 0x000fe20000000000 */
[----:B------:R-:W-:-:S06]  /*1f40*/  UMOV UR9, 0x3fdaaaaa ;  /* 0x3fdaaaaa00097882 */ /* 0x000fcc0000000000 */
[----:B------:R-:W-:-:S08]  /*1f50*/  DADD R8, R6, R10 ;  /* 0x0000000006087229 */ /* 0x000fd0000000000a */
[----:B------:R-:W-:Y:S02]  /*1f60*/  DADD R6, R6, -R8 ;  /* 0x0000000006067229 */ /* 0x000fe40000000808 */
[----:B------:R-:W-:-:S06]  /*1f70*/  DMUL R16, R8, UR8 ;  /* 0x0000000808107c28 */ /* 0x000fcc0008000000 */
[----:B------:R-:W-:Y:S02]  /*1f80*/  DADD R6, R10, R6 ;  /* 0x000000000a067229 */ /* 0x000fe40000000006 */
[----:B------:R-:W-:-:S08]  /*1f90*/  DFMA R14, R8, UR8, -R16 ;  /* 0x00000008080e7c2b */ /* 0x000fd00008000810 */
[----:B------:R-:W-:Y:S01]  /*1fa0*/  DFMA R14, R6, UR8, R14 ;  /* 0x00000008060e7c2b */ /* 0x000fe2000800000e */
[----:B------:R-:W-:Y:S02]  /*1fb0*/  IMAD.MOV.U32 R6, RZ, RZ, 0x652b82fe ;  /* 0x652b82feff067424 */ /* 0x000fe400078e00ff */
[----:B------:R-:W-:-:S05]  /*1fc0*/  IMAD.MOV.U32 R7, RZ, RZ, 0x3ff71547 ;  /* 0x3ff71547ff077424 */ /* 0x000fca00078e00ff */
[----:B------:R-:W-:-:S08]  /*1fd0*/  DADD R8, R16, R14 ;  /* 0x0000000010087229 */ /* 0x000fd0000000000e */
[----:B------:R-:W-:Y:S02]  /*1fe0*/  DFMA R6, R8, R6, 6.75539944105574400000e+15 ;  /* 0x433800000806742b */ /* 0x000fe40000000006 */
[----:B------:R-:W-:Y:S01]  /*1ff0*/  FSETP.GEU.AND P0, PT, |R9|, 4.1917929649353027344, PT ;  /* 0x4086232b0900780b */ /* 0x000fe20003f0e200 */
[----:B------:R-:W-:-:S05]  /*2000*/  DADD R16, R16, -R8 ;  /* 0x0000000010107229 */ /* 0x000fca0000000808 */
[----:B------:R-:W-:-:S03]  /*2010*/  DADD R10, R6, -6.75539944105574400000e+15 ;  /* 0xc3380000060a7429 */ /* 0x000fc60000000000 */
[----:B------:R-:W-:-:S05]  /*2020*/  DADD R14, R14, R16 ;  /* 0x000000000e0e7229 */ /* 0x000fca0000000010 */
[----:B------:R-:W-:Y:S01]  /*2030*/  DFMA R12, R10, -UR6, R8 ;  /* 0x800000060a0c7c2b */ /* 0x000fe20008000008 */
[----:B------:R-:W-:Y:S01]  /*2040*/  UMOV UR6, 0x3b39803f ;  /* 0x3b39803f00067882 */ /* 0x000fe20000000000 */
[----:B------:R-:W-:-:S06]  /*2050*/  UMOV UR7, 0x3c7abc9e ;  /* 0x3c7abc9e00077882 */ /* 0x000fcc0000000000 */
[----:B------:R-:W-:Y:S01]  /*2060*/  DFMA R12, R10, -UR6, R12 ;  /* 0x800000060a0c7c2b */ /* 0x000fe2000800000c */
[----:B------:R-:W-:Y:S01]  /*2070*/  UMOV UR6, 0x69ce2bdf ;  /* 0x69ce2bdf00067882 */ /* 0x000fe20000000000 */
[----:B------:R-:W-:Y:S01]  /*2080*/  IMAD.MOV.U32 R10, RZ, RZ, -0x35dec16 ;  /* 0xfca213eaff0a7424 */ /* 0x000fe200078e00ff */
[----:B------:R-:W-:Y:S01]  /*2090*/  UMOV UR7, 0x3e5ade15 ;  /* 0x3e5ade1500077882 */ /* 0x000fe20000000000 */
[----:B------:R-:W-:-:S06]  /*20a0*/  IMAD.MOV.U32 R11, RZ, RZ, 0x3e928af3 ;  /* 0x3e928af3ff0b7424 */ /* 0x000fcc00078e00ff */
[----:B------:R-:W-:Y:S01]  /*20b0*/  DFMA R10, R12, UR6, R10 ;  /* 0x000000060c0a7c2b */ /* 0x000fe2000800000a */
[----:B------:R-:W-:Y:S01]  /*20c0*/  UMOV UR6, 0x62401315 ;  /* 0x6240131500067882 */ /* 0x000fe20000000000 */
[----:B------:R-:W-:-:S06]  /*20d0*/  UMOV UR7, 0x3ec71dee ;  /* 0x3ec71dee00077882 */ /* 0x000fcc0000000000 */
[----:B------:R-:W-:Y:S01]  /*20e0*/  DFMA R10, R12, R10, UR6 ;  /* 0x000000060c0a7e2b */ /* 0x000fe2000800000a */
        /* <DEDUP_REMOVED lines=20> */
[----:B------:R-:W-:-:S08]  /*2230*/  DFMA R10, R12, R10, UR6 ;  /* 0x000000060c0a7e2b */ /* 0x000fd0000800000a */
[----:B------:R-:W-:-:S08]  /*2240*/  DFMA R10, R12, R10, 1 ;  /* 0x3ff000000c0a742b */ /* 0x000fd0000000000a */
[----:B------:R-:W-:-:S10]  /*2250*/  DFMA R10, R12, R10, 1 ;  /* 0x3ff000000c0a742b */ /* 0x000fd4000000000a */
[----:B------:R-:W-:Y:S02]  /*2260*/  IMAD R13, R6, 0x100000, R11 ;  /* 0x00100000060d7824 */ /* 0x000fe400078e020b */
[----:B------:R-:W-:Y:S01]  /*2270*/  IMAD.MOV.U32 R12, RZ, RZ, R10 ;  /* 0x000000ffff0c7224 */ /* 0x000fe200078e000a */
[----:B------:R-:W-:Y:S06]  /*2280*/  @!P0 BRA `(.L_x_33) ;  /* 0x0000000000308947 */ /* 0x000fec0003800000 */
[----:B------:R-:W-:Y:S01]  /*2290*/  FSETP.GEU.AND P1, PT, |R9|, 4.2275390625, PT ;  /* 0x408748000900780b */ /* 0x000fe20003f2e200 */
[C---:B------:R-:W-:Y:S02]  /*22a0*/  DADD R12, R8.reuse, +INF ;  /* 0x7ff00000080c7429 */ /* 0x040fe40000000000 */
[----:B------:R-:W-:-:S08]  /*22b0*/  DSETP.GEU.AND P0, PT, R8, RZ, PT ;  /* 0x000000ff0800722a */ /* 0x000fd00003f0e000 */
[----:B------:R-:W-:Y:S02]  /*22c0*/  FSEL R12, R12, RZ, P0 ;  /* 0x000000ff0c0c7208 */ /* 0x000fe40000000000 */
[----:B------:R-:W-:Y:S02]  /*22d0*/  @!P1 LEA.HI R3, R6, R6, RZ, 0x1 ;  /* 0x0000000606039211 */ /* 0x000fe400078f08ff */
[----:B------:R-:W-:Y:S02]  /*22e0*/  FSEL R13, R13, RZ, P0 ;  /* 0x000000ff0d0d7208 */ /* 0x000fe40000000000 */
[----:B------:R-:W-:-:S05]  /*22f0*/  @!P1 SHF.R.S32.HI R3, RZ, 0x1, R3 ;  /* 0x00000001ff039819 */ /* 0x000fca0000011403 */
[----:B------:R-:W-:Y:S02]  /*2300*/  @!P1 IMAD.IADD R6, R6, 0x1, -R3 ;  /* 0x0000000106069824 */ /* 0x000fe400078e0a03 */
[----:B------:R-:W-:-:S03]  /*2310*/  @!P1 IMAD R11, R3, 0x100000, R11 ;  /* 0x00100000030b9824 */ /* 0x000fc600078e020b */
[----:B------:R-:W-:Y:S01]  /*2320*/  @!P1 LEA R7, R6, 0x3ff00000, 0x14 ;  /* 0x3ff0000006079811 */ /* 0x000fe200078ea0ff */
[----:B------:R-:W-:-:S06]  /*2330*/  @!P1 IMAD.MOV.U32 R6, RZ, RZ, RZ ;  /* 0x000000ffff069224 */ /* 0x000fcc00078e00ff */
[----:B------:R-:W-:-:S11]  /*2340*/  @!P1 DMUL R12, R10, R6 ;  /* 0x000000060a0c9228 */ /* 0x000fd60000000000 */
.L_x_33:
[----:B------:R-:W-:Y:S01]  /*2350*/  DFMA R14, R14, R12, R12 ;  /* 0x0000000c0e0e722b */ /* 0x000fe2000000000c */
[----:B------:R-:W-:Y:S01]  /*2360*/  IMAD.MOV.U32 R6, RZ, RZ, R4 ;  /* 0x000000ffff067224 */ /* 0x000fe200078e0004 */
[----:B------:R-:W-:Y:S01]  /*2370*/  DSETP.NEU.AND P0, PT, |R12|, +INF , PT ;  /* 0x7ff000000c00742a */ /* 0x000fe20003f0d200 */
[----:B------:R-:W-:-:S07]  /*2380*/  IMAD.MOV.U32 R7, RZ, RZ, 0x0 ;  /* 0x00000000ff077424 */ /* 0x000fce00078e00ff */
[----:B------:R-:W-:Y:S02]  /*2390*/  FSEL R3, R12, R14, !P0 ;  /* 0x0000000e0c037208 */ /* 0x000fe40004000000 */
[----:B------:R-:W-:Y:S01]  /*23a0*/  FSEL R12, R13, R15, !P0 ;  /* 0x0000000f0d0c7208 */ /* 0x000fe20004000000 */
[----:B------:R-:W-:Y:S06]  /*23b0*/  RET.REL.NODEC R6 `(_Z14tonemap_kernelPjPKfiif) ;  /* 0xffffffdc06107950 */ /* 0x000fec0003c3ffff */
.L_x_34:
[----:B------:R-:W-:-:S00]  /*23c0*/  BRA `(.L_x_34) ;  /* 0xfffffffc00fc7947 */ /* 0x000fc0000383ffff */
[----:B------:R-:W-:-:S00]  /*23d0*/  NOP ;  /* 0x0000000000007918 */ /* 0x000fc00000000000 */
        /* <DEDUP_REMOVED lines=10> */
.L_x_36:


//--------------------- .nv.shared.reserved.0     --------------------------
	.section	.nv.shared.reserved.0,"aw",@nobits
	.weak		__nv_reservedSMEM_offset_0_alias
	.size		__nv_reservedSMEM_offset_0_alias, 0, 64
	.other		__nv_reservedSMEM_offset_0_alias,@"STO_CUDA_RESERVED_SHARED STV_DEFAULT"
__nv_reservedSMEM_offset_0_alias:
	.zero		0
	.zero		64


//--------------------- .nv.constant0._Z14tonemap_kernelPjPKfiif --------------------------
	.section	.nv.constant0._Z14tonemap_kernelPjPKfiif,"a",@progbits
	.sectionflags	@""
	.align	4
.nv.constant0._Z14tonemap_kernelPjPKfiif:
	.zero		924


//--------------------- SYMBOLS --------------------------

	.type		.nv.reservedSmem.offset0,@object
	.size		.nv.reservedSmem.offset0,0x4
